// auto-generated by cutlass_sweep.sparse_gemm — config: {"arch": "sm_100", "cluster_m": 2, "cluster_n": 1, "dtype": "bf16", "tile_k": 64, "tile_m": 256, "tile_n": 256}
#include "cutlass/cutlass.h"
#include "cutlass/gemm/collective/collective_builder.hpp"
#include "cutlass/gemm/device/gemm_universal_adapter.h"
#include "cutlass/gemm/kernel/gemm_universal.hpp"
#include "cutlass/epilogue/collective/collective_builder.hpp"

using Elem = cutlass::bfloat16_t;
using Acc  = float;
using TileShape    = cute::Shape<cute::_256, cute::_256, cute::_64>;
using ClusterShape = cute::Shape<cute::_2, cute::_1, cute::_1>;

using CollectiveEpilogue = typename cutlass::epilogue::collective::CollectiveBuilder<
    cutlass::arch::Sm100, cutlass::arch::OpClassSparseTensorOp,
    TileShape, ClusterShape,
    cutlass::epilogue::collective::EpilogueTileAuto,
    Acc, Acc,
    Acc, cutlass::layout::ColumnMajor, 128 / cutlass::sizeof_bits<Acc>::value,
    Acc, cutlass::layout::ColumnMajor, 128 / cutlass::sizeof_bits<Acc>::value,
    cutlass::epilogue::TmaWarpSpecialized2Sm
  >::CollectiveOp;

using CollectiveMainloop = typename cutlass::gemm::collective::CollectiveBuilder<
    cutlass::arch::Sm100, cutlass::arch::OpClassSparseTensorOp,
    Elem, cutlass::layout::RowMajor, 2 * 128 / cutlass::sizeof_bits<Elem>::value,
    Elem, cutlass::layout::ColumnMajor, 128 / cutlass::sizeof_bits<Elem>::value,
    Acc,
    TileShape, ClusterShape,
    cutlass::gemm::collective::StageCountAutoCarveoutEpi<CollectiveEpilogue>,
    cutlass::gemm::KernelSparseTmaWarpSpecialized2SmSm100
  >::CollectiveOp;

using GemmKernel = cutlass::gemm::kernel::GemmUniversal<
    cute::Shape<int,int,int,int>,
    CollectiveMainloop,
    CollectiveEpilogue
>;
using Gemm = cutlass::gemm::device::GemmUniversalAdapter<GemmKernel>;

auto* _anchor = &cutlass::device_kernel<GemmKernel>;


// ===== COMPILED SASS (sm_100a) =====

	.target	sm_100a

	.elftype	@"ET_EXEC"


//--------------------- .note.nv.tkinfo           --------------------------
	.section	.note.nv.tkinfo,"",@"SHT_NOTE"
	.sectionflags	@"SHF_NOTE_NV_TKINFO"
	.tkinfo
        /*0018*/ 	.word	0x00000002
        /*0030*/ 	.string	""
        /*0030*/ 	.string	"ptxas"
        /*0030*/ 	.string	"Cuda compilation tools, release 13.0, V13.0.88"
        /*0030*/ 	.string	"Build cuda_13.0.r13.0/compiler.36424714_0"
        /*0030*/ 	.string	"-arch sm_100a -m 64 "



//--------------------- .note.nv.cuinfo           --------------------------
	.section	.note.nv.cuinfo,"",@"SHT_NOTE"
	.sectionflags	@"SHF_NOTE_NV_CUINFO"
        /*0018*/ 	.short	0x0002
        /*001a*/ 	.short	0x0064
        /*001c*/ 	.short	0x0082
	.zero		2


//--------------------- .nv.info                  --------------------------
	.section	.nv.info,"",@"SHT_CUDA_INFO"
	.align	4


	//----- nvinfo : EIATTR_REGCOUNT
	.align		4
        /*0000*/ 	.byte	0x04, 0x2f
        /*0002*/ 	.short	(.L_19 - .L_18)
	.align		4
.L_18:
        /*0004*/ 	.word	index@(_ZN7cutlass13device_kernelINS_4gemm6kernel13GemmUniversalIN4cute5tupleIJiiiiEEENS1_10collective13CollectiveMmaINS1_41MainloopSm100TmaUmmaWarpSpecializedSparseILi6ELi2ELi1ENS5_IJNS4_1CILi2EEENSA_ILi1EEESC_EEEEENS5_IJNSA_ILi256EEESF_NSA_ILi64EEEEEENS_10bfloat16_tENS5_IJNS4_6LayoutINS5_IJiNS5_IJSB_iEEEiEEENS5_IJlNS5_IJSC_SB_EEElEEEEENSJ_INS5_IJNS5_IJNS5_IJNSA_ILi8EEESB_SP_EEEiEEENS5_IJNS5_IJNSA_ILi16EEESB_NSA_ILi4EEEEEEiEEEiEEENS5_IJNS5_IJNS5_IJNSA_ILi128EEESS_NSA_ILi2048EEEEEENSA_ILi16384EEEEEENS5_IJNS5_IJSC_NSA_ILi1024EEENSA_ILi32EEEEEElEEElEEEEEEEESI_NS5_IJlSC_lEEENS4_8TiledMMAINS4_8MMA_AtomIJNS4_33SM100_MMA_F16BF16_2x1SM_SS_SPARSEISI_SI_fLi256ELi256ELNS4_4UMMA5MajorE0ELS1E_0ELNS1D_7ScaleInE0ELS1F_0EEEEEENSJ_INS5_IJSC_SC_SC_EEENS5_IJNSA_ILi0EEES1J_S1J_EEEEENS5_IJNS4_10UnderscoreES1M_S1M_EEEEENS4_18SM100_TMA_2SM_LOADENS4_14ComposedLayoutINS4_7SwizzleILi2ELi4ELi3EEENS4_25smem_sparse_ptr_flag_bitsILi2ELi16EEENSJ_INS5_IJNS5_IJSC_SP_EEENS5_IJSB_S13_EEEEEENS5_IJNS5_IJS1J_SG_EEESM_EEEEEEEvNS4_8identityES1P_NS1Q_INS1R_ILi3ELi4ELi3EEENS4_18smem_ptr_flag_bitsILi16EEENSJ_INS5_IJSP_SG_EEENS5_IJSG_SC_EEEEEEEvS22_EENS_8epilogue10collective18CollectiveEpilogueINS2B_23Sm100TmaWarpSpecializedILi4ELi2ELi32ELb1ELb0EEEJNS5_IJSX_SF_SG_EEENS5_IJNSJ_ISX_SC_EENSJ_IS13_SC_EEEEEfNS5_IJSC_llEEEfS2K_NS2B_6fusion15FusionCallbacksIS2F_NS2L_17LinearCombinationIffffLNS_15FloatRoundStyleE2EEES2G_S2J_JEEENS4_5SM1004TMEM4LOAD26SM100_TMEM_LOAD_32dp32b32xENS4_13SM90_TMA_LOADENS1Q_INS1R_ILi2ELi5ELi2EEENS24_ILi32EEENSJ_INS5_IJS13_ST_EEENS5_IJSC_S13_EEEEEEENS4_39AutoVectorizingCopyWithAssumedAlignmentILi128EEENS4_14SM90_TMA_STOREES31_S33_S33_EEEvvEEEEvNT_6ParamsE)
        /*0008*/ 	.word	0x0000006b


	//----- nvinfo : EIATTR_FRAME_SIZE
	.align		4
.L_19:
        /*000c*/ 	.byte	0x04, 0x11
        /*000e*/ 	.short	(.L_21 - .L_20)
	.align		4
.L_20:
        /*0010*/ 	.word	index@($__internal_2_$__cuda_sm10x_tcgen05_guardrail_trap_unallocated_columns_being_dealloced)
        /*0014*/ 	.word	0x00000000


	//----- nvinfo : EIATTR_FRAME_SIZE
	.align		4
.L_21:
        /*0018*/ 	.byte	0x04, 0x11
        /*001a*/ 	.short	(.L_23 - .L_22)
	.align		4
.L_22:
        /*001c*/ 	.word	index@($__internal_1_$__cuda_sm10x_tcgen05_guardrail_trap_phase_invalid_during_alloc)
        /*0020*/ 	.word	0x00000000


	//----- nvinfo : EIATTR_FRAME_SIZE
	.align		4
.L_23:
        /*0024*/ 	.byte	0x04, 0x11
        /*0026*/ 	.short	(.L_25 - .L_24)
	.align		4
.L_24:
        /*0028*/ 	.word	index@($__internal_0_$__cuda_sm10x_tcgen05_guardrail_trap_col_being_dealloced_not_returned_by_alloc)
        /*002c*/ 	.word	0x00000000


	//----- nvinfo : EIATTR_FRAME_SIZE
	.align		4
.L_25:
        /*0030*/ 	.byte	0x04, 0x11
        /*0032*/ 	.short	(.L_27 - .L_26)
	.align		4
.L_26:
        /*0034*/ 	.word	index@(_ZN7cutlass13device_kernelINS_4gemm6kernel13GemmUniversalIN4cute5tupleIJiiiiEEENS1_10collective13CollectiveMmaINS1_41MainloopSm100TmaUmmaWarpSpecializedSparseILi6ELi2ELi1ENS5_IJNS4_1CILi2EEENSA_ILi1EEESC_EEEEENS5_IJNSA_ILi256EEESF_NSA_ILi64EEEEEENS_10bfloat16_tENS5_IJNS4_6LayoutINS5_IJiNS5_IJSB_iEEEiEEENS5_IJlNS5_IJSC_SB_EEElEEEEENSJ_INS5_IJNS5_IJNS5_IJNSA_ILi8EEESB_SP_EEEiEEENS5_IJNS5_IJNSA_ILi16EEESB_NSA_ILi4EEEEEEiEEEiEEENS5_IJNS5_IJNS5_IJNSA_ILi128EEESS_NSA_ILi2048EEEEEENSA_ILi16384EEEEEENS5_IJNS5_IJSC_NSA_ILi1024EEENSA_ILi32EEEEEElEEElEEEEEEEESI_NS5_IJlSC_lEEENS4_8TiledMMAINS4_8MMA_AtomIJNS4_33SM100_MMA_F16BF16_2x1SM_SS_SPARSEISI_SI_fLi256ELi256ELNS4_4UMMA5MajorE0ELS1E_0ELNS1D_7ScaleInE0ELS1F_0EEEEEENSJ_INS5_IJSC_SC_SC_EEENS5_IJNSA_ILi0EEES1J_S1J_EEEEENS5_IJNS4_10UnderscoreES1M_S1M_EEEEENS4_18SM100_TMA_2SM_LOADENS4_14ComposedLayoutINS4_7SwizzleILi2ELi4ELi3EEENS4_25smem_sparse_ptr_flag_bitsILi2ELi16EEENSJ_INS5_IJNS5_IJSC_SP_EEENS5_IJSB_S13_EEEEEENS5_IJNS5_IJS1J_SG_EEESM_EEEEEEEvNS4_8identityES1P_NS1Q_INS1R_ILi3ELi4ELi3EEENS4_18smem_ptr_flag_bitsILi16EEENSJ_INS5_IJSP_SG_EEENS5_IJSG_SC_EEEEEEEvS22_EENS_8epilogue10collective18CollectiveEpilogueINS2B_23Sm100TmaWarpSpecializedILi4ELi2ELi32ELb1ELb0EEEJNS5_IJSX_SF_SG_EEENS5_IJNSJ_ISX_SC_EENSJ_IS13_SC_EEEEEfNS5_IJSC_llEEEfS2K_NS2B_6fusion15FusionCallbacksIS2F_NS2L_17LinearCombinationIffffLNS_15FloatRoundStyleE2EEES2G_S2J_JEEENS4_5SM1004TMEM4LOAD26SM100_TMEM_LOAD_32dp32b32xENS4_13SM90_TMA_LOADENS1Q_INS1R_ILi2ELi5ELi2EEENS24_ILi32EEENSJ_INS5_IJS13_ST_EEENS5_IJSC_S13_EEEEEEENS4_39AutoVectorizingCopyWithAssumedAlignmentILi128EEENS4_14SM90_TMA_STOREES31_S33_S33_EEEvvEEEEvNT_6ParamsE)
        /*0038*/ 	.word	0x00000000


	//----- nvinfo : EIATTR_MIN_STACK_SIZE
	.align		4
.L_27:
        /*003c*/ 	.byte	0x04, 0x12
        /*003e*/ 	.short	(.L_29 - .L_28)
	.align		4
.L_28:
        /*0040*/ 	.word	index@(_ZN7cutlass13device_kernelINS_4gemm6kernel13GemmUniversalIN4cute5tupleIJiiiiEEENS1_10collective13CollectiveMmaINS1_41MainloopSm100TmaUmmaWarpSpecializedSparseILi6ELi2ELi1ENS5_IJNS4_1CILi2EEENSA_ILi1EEESC_EEEEENS5_IJNSA_ILi256EEESF_NSA_ILi64EEEEEENS_10bfloat16_tENS5_IJNS4_6LayoutINS5_IJiNS5_IJSB_iEEEiEEENS5_IJlNS5_IJSC_SB_EEElEEEEENSJ_INS5_IJNS5_IJNS5_IJNSA_ILi8EEESB_SP_EEEiEEENS5_IJNS5_IJNSA_ILi16EEESB_NSA_ILi4EEEEEEiEEEiEEENS5_IJNS5_IJNS5_IJNSA_ILi128EEESS_NSA_ILi2048EEEEEENSA_ILi16384EEEEEENS5_IJNS5_IJSC_NSA_ILi1024EEENSA_ILi32EEEEEElEEElEEEEEEEESI_NS5_IJlSC_lEEENS4_8TiledMMAINS4_8MMA_AtomIJNS4_33SM100_MMA_F16BF16_2x1SM_SS_SPARSEISI_SI_fLi256ELi256ELNS4_4UMMA5MajorE0ELS1E_0ELNS1D_7ScaleInE0ELS1F_0EEEEEENSJ_INS5_IJSC_SC_SC_EEENS5_IJNSA_ILi0EEES1J_S1J_EEEEENS5_IJNS4_10UnderscoreES1M_S1M_EEEEENS4_18SM100_TMA_2SM_LOADENS4_14ComposedLayoutINS4_7SwizzleILi2ELi4ELi3EEENS4_25smem_sparse_ptr_flag_bitsILi2ELi16EEENSJ_INS5_IJNS5_IJSC_SP_EEENS5_IJSB_S13_EEEEEENS5_IJNS5_IJS1J_SG_EEESM_EEEEEEEvNS4_8identityES1P_NS1Q_INS1R_ILi3ELi4ELi3EEENS4_18smem_ptr_flag_bitsILi16EEENSJ_INS5_IJSP_SG_EEENS5_IJSG_SC_EEEEEEEvS22_EENS_8epilogue10collective18CollectiveEpilogueINS2B_23Sm100TmaWarpSpecializedILi4ELi2ELi32ELb1ELb0EEEJNS5_IJSX_SF_SG_EEENS5_IJNSJ_ISX_SC_EENSJ_IS13_SC_EEEEEfNS5_IJSC_llEEEfS2K_NS2B_6fusion15FusionCallbacksIS2F_NS2L_17LinearCombinationIffffLNS_15FloatRoundStyleE2EEES2G_S2J_JEEENS4_5SM1004TMEM4LOAD26SM100_TMEM_LOAD_32dp32b32xENS4_13SM90_TMA_LOADENS1Q_INS1R_ILi2ELi5ELi2EEENS24_ILi32EEENSJ_INS5_IJS13_ST_EEENS5_IJSC_S13_EEEEEEENS4_39AutoVectorizingCopyWithAssumedAlignmentILi128EEENS4_14SM90_TMA_STOREES31_S33_S33_EEEvvEEEEvNT_6ParamsE)
        /*0044*/ 	.word	0x00000000
.L_29:


//--------------------- .nv.compat                --------------------------
	.section	.nv.compat,"",@"SHT_CUDA_COMPAT_INFO"
	.align	4
        /*0000*/ 	.byte	0x02, 0x09, 0x01, 0x00, 0x02, 0x02, 0x02, 0x00, 0x02, 0x05, 0x05, 0x00, 0x03, 0x07, 0x01, 0x01
        /*0010*/ 	.byte	0x02, 0x03, 0x01, 0x00, 0x02, 0x06, 0x01, 0x00, 0x04, 0x0b, 0x08, 0x00, 0x09, 0x00, 0x00, 0x00
        /*0020*/ 	.byte	0x00, 0x00, 0x00, 0x00


//--------------------- .nv.info._ZN7cutlass13device_kernelINS_4gemm6kernel13GemmUniversalIN4cute5tupleIJiiiiEEENS1_10collective13CollectiveMmaINS1_41MainloopSm100TmaUmmaWarpSpecializedSparseILi6ELi2ELi1ENS5_IJNS4_1CILi2EEENSA_ILi1EEESC_EEEEENS5_IJNSA_ILi256EEESF_NSA_ILi64EEEEEENS_10bfloat16_tENS5_IJNS4_6LayoutINS5_IJiNS5_IJSB_iEEEiEEENS5_IJlNS5_IJSC_SB_EEElEEEEENSJ_INS5_IJNS5_IJNS5_IJNSA_ILi8EEESB_SP_EEEiEEENS5_IJNS5_IJNSA_ILi16EEESB_NSA_ILi4EEEEEEiEEEiEEENS5_IJNS5_IJNS5_IJNSA_ILi128EEESS_NSA_ILi2048EEEEEENSA_ILi16384EEEEEENS5_IJNS5_IJSC_NSA_ILi1024EEENSA_ILi32EEEEEElEEElEEEEEEEESI_NS5_IJlSC_lEEENS4_8TiledMMAINS4_8MMA_AtomIJNS4_33SM100_MMA_F16BF16_2x1SM_SS_SPARSEISI_SI_fLi256ELi256ELNS4_4UMMA5MajorE0ELS1E_0ELNS1D_7ScaleInE0ELS1F_0EEEEEENSJ_INS5_IJSC_SC_SC_EEENS5_IJNSA_ILi0EEES1J_S1J_EEEEENS5_IJNS4_10UnderscoreES1M_S1M_EEEEENS4_18SM100_TMA_2SM_LOADENS4_14ComposedLayoutINS4_7SwizzleILi2ELi4ELi3EEENS4_25smem_sparse_ptr_flag_bitsILi2ELi16EEENSJ_INS5_IJNS5_IJSC_SP_EEENS5_IJSB_S13_EEEEEENS5_IJNS5_IJS1J_SG_EEESM_EEEEEEEvNS4_8identityES1P_NS1Q_INS1R_ILi3ELi4ELi3EEENS4_18smem_ptr_flag_bitsILi16EEENSJ_INS5_IJSP_SG_EEENS5_IJSG_SC_EEEEEEEvS22_EENS_8epilogue10collective18CollectiveEpilogueINS2B_23Sm100TmaWarpSpecializedILi4ELi2ELi32ELb1ELb0EEEJNS5_IJSX_SF_SG_EEENS5_IJNSJ_ISX_SC_EENSJ_IS13_SC_EEEEEfNS5_IJSC_llEEEfS2K_NS2B_6fusion15FusionCallbacksIS2F_NS2L_17LinearCombinationIffffLNS_15FloatRoundStyleE2EEES2G_S2J_JEEENS4_5SM1004TMEM4LOAD26SM100_TMEM_LOAD_32dp32b32xENS4_13SM90_TMA_LOADENS1Q_INS1R_ILi2ELi5ELi2EEENS24_ILi32EEENSJ_INS5_IJS13_ST_EEENS5_IJSC_S13_EEEEEEENS4_39AutoVectorizingCopyWithAssumedAlignmentILi128EEENS4_14SM90_TMA_STOREES31_S33_S33_EEEvvEEEEvNT_6ParamsE --------------------------
	.section	.nv.info._ZN7cutlass13device_kernelINS_4gemm6kernel13GemmUniversalIN4cute5tupleIJiiiiEEENS1_10collective13CollectiveMmaINS1_41MainloopSm100TmaUmmaWarpSpecializedSparseILi6ELi2ELi1ENS5_IJNS4_1CILi2EEENSA_ILi1EEESC_EEEEENS5_IJNSA_ILi256EEESF_NSA_ILi64EEEEEENS_10bfloat16_tENS5_IJNS4_6LayoutINS5_IJiNS5_IJSB_iEEEiEEENS5_IJlNS5_IJSC_SB_EEElEEEEENSJ_INS5_IJNS5_IJNS5_IJNSA_ILi8EEESB_SP_EEEiEEENS5_IJNS5_IJNSA_ILi16EEESB_NSA_ILi4EEEEEEiEEEiEEENS5_IJNS5_IJNS5_IJNSA_ILi128EEESS_NSA_ILi2048EEEEEENSA_ILi16384EEEEEENS5_IJNS5_IJSC_NSA_ILi1024EEENSA_ILi32EEEEEElEEElEEEEEEEESI_NS5_IJlSC_lEEENS4_8TiledMMAINS4_8MMA_AtomIJNS4_33SM100_MMA_F16BF16_2x1SM_SS_SPARSEISI_SI_fLi256ELi256ELNS4_4UMMA5MajorE0ELS1E_0ELNS1D_7ScaleInE0ELS1F_0EEEEEENSJ_INS5_IJSC_SC_SC_EEENS5_IJNSA_ILi0EEES1J_S1J_EEEEENS5_IJNS4_10UnderscoreES1M_S1M_EEEEENS4_18SM100_TMA_2SM_LOADENS4_14ComposedLayoutINS4_7SwizzleILi2ELi4ELi3EEENS4_25smem_sparse_ptr_flag_bitsILi2ELi16EEENSJ_INS5_IJNS5_IJSC_SP_EEENS5_IJSB_S13_EEEEEENS5_IJNS5_IJS1J_SG_EEESM_EEEEEEEvNS4_8identityES1P_NS1Q_INS1R_ILi3ELi4ELi3EEENS4_18smem_ptr_flag_bitsILi16EEENSJ_INS5_IJSP_SG_EEENS5_IJSG_SC_EEEEEEEvS22_EENS_8epilogue10collective18CollectiveEpilogueINS2B_23Sm100TmaWarpSpecializedILi4ELi2ELi32ELb1ELb0EEEJNS5_IJSX_SF_SG_EEENS5_IJNSJ_ISX_SC_EENSJ_IS13_SC_EEEEEfNS5_IJSC_llEEEfS2K_NS2B_6fusion15FusionCallbacksIS2F_NS2L_17LinearCombinationIffffLNS_15FloatRoundStyleE2EEES2G_S2J_JEEENS4_5SM1004TMEM4LOAD26SM100_TMEM_LOAD_32dp32b32xENS4_13SM90_TMA_LOADENS1Q_INS1R_ILi2ELi5ELi2EEENS24_ILi32EEENSJ_INS5_IJS13_ST_EEENS5_IJSC_S13_EEEEEEENS4_39AutoVectorizingCopyWithAssumedAlignmentILi128EEENS4_14SM90_TMA_STOREES31_S33_S33_EEEvvEEEEvNT_6ParamsE,"",@"SHT_CUDA_INFO"
	.sectionflags	@""
	.align	4


	//----- nvinfo : EIATTR_CUDA_API_VERSION
	.align		4
        /*0000*/ 	.byte	0x04, 0x37
        /*0002*/ 	.short	(.L_31 - .L_30)
.L_30:
        /*0004*/ 	.word	0x00000082


	//----- nvinfo : EIATTR_KPARAM_INFO
	.align		4
.L_31:
        /*0008*/ 	.byte	0x04, 0x17
        /*000a*/ 	.short	(.L_33 - .L_32)
.L_32:
        /*000c*/ 	.word	0x00000000
        /*0010*/ 	.short	0x0000
        /*0012*/ 	.short	0x0000
        /*0014*/ 	.byte	0x00, 0xf0, 0x01, 0x28


	//----- nvinfo : EIATTR_AT_ENTRY_FRAGMENTS
	.align		4
.L_33:
        /*0018*/ 	.byte	0x04, 0x4f
        /*001a*/ 	.short	(.L_35 - .L_34)


	//   ....[0]....
.L_34:
        /*001c*/ 	.word	0x00000007


	//----- nvinfo : EIATTR_RESERVED_SMEM_USED
	.align		4
.L_35:
        /*0020*/ 	.byte	0x01, 0x41
	.zero		2


	//----- nvinfo : EIATTR_SPARSE_MMA_MASK
	.align		4
        /*0024*/ 	.byte	0x03, 0x50
        /*0026*/ 	.short	0x0040


	//----- nvinfo : EIATTR_TCGEN05_2CTA_USED
	.align		4
        /*0028*/ 	.byte	0x01, 0x52
	.zero		2


	//----- nvinfo : EIATTR_MAXREG_COUNT
	.align		4
        /*002c*/ 	.byte	0x03, 0x1b
        /*002e*/ 	.short	0x00ff


	//----- nvinfo : EIATTR_NUM_BARRIERS
	.align		4
        /*0030*/ 	.byte	0x02, 0x4c
        /*0032*/ 	.byte	0x07
	.zero		1


	//----- nvinfo : EIATTR_EXTERNS
	.align		4
        /*0034*/ 	.byte	0x04, 0x0f
        /*0036*/ 	.short	(.L_37 - .L_36)


	//   ....[0]....
	.align		4
.L_36:
        /*0038*/ 	.word	index@(__assertfail)


	//----- nvinfo : EIATTR_MERCURY_ISA_VERSION
	.align		4
.L_37:
        /*003c*/ 	.byte	0x03, 0x5f
        /*003e*/ 	.short	0x0101


	//----- nvinfo : EIATTR_INT_WARP_WIDE_INSTR_OFFSETS
	.align		4
        /*0040*/ 	.byte	0x04, 0x31
        /*0042*/ 	.short	(.L_39 - .L_38)


	//   ....[0]....
.L_38:
        /*0044*/ 	.word	0x00000cf0


	//   ....[1]....
        /*0048*/ 	.word	0x00000d90


	//   ....[2]....
        /*004c*/ 	.word	0x00003c80


	//   ....[3]....
        /*0050*/ 	.word	0x00003ca0


	//   ....[4]....
        /*0054*/ 	.word	0x00003cd0


	//   ....[5]....
        /*0058*/ 	.word	0x000048d0


	//   ....[6]....
        /*005c*/ 	.word	0x000048f0


	//   ....[7]....
        /*0060*/ 	.word	0x00004a90


	//   ....[8]....
        /*0064*/ 	.word	0x00004ad0


	//   ....[9]....
        /*0068*/ 	.word	0x00004b80


	//   ....[10]....
        /*006c*/ 	.word	0x00004c00


	//   ....[11]....
        /*0070*/ 	.word	0x00004c40


	//   ....[12]....
        /*0074*/ 	.word	0x00004de0


	//   ....[13]....
        /*0078*/ 	.word	0x00004e20


	//   ....[14]....
        /*007c*/ 	.word	0x00004ed0


	//   ....[15]....
        /*0080*/ 	.word	0x00004f50


	//   ....[16]....
        /*0084*/ 	.word	0x00004f70


	//   ....[17]....
        /*0088*/ 	.word	0x00005120


	//   ....[18]....
        /*008c*/ 	.word	0x00005160


	//   ....[19]....
        /*0090*/ 	.word	0x00005210


	//   ....[20]....
        /*0094*/ 	.word	0x00005290


	//   ....[21]....
        /*0098*/ 	.word	0x000052b0


	//   ....[22]....
        /*009c*/ 	.word	0x00005450


	//   ....[23]....
        /*00a0*/ 	.word	0x000054a0


	//   ....[24]....
        /*00a4*/ 	.word	0x000054c0


	//   ....[25]....
        /*00a8*/ 	.word	0x00005530


	//   ....[26]....
        /*00ac*/ 	.word	0x00005550


	//   ....[27]....
        /*00b0*/ 	.word	0x000056e0


	//   ....[28]....
        /*00b4*/ 	.word	0x00005720


	//   ....[29]....
        /*00b8*/ 	.word	0x00005740


	//   ....[30]....
        /*00bc*/ 	.word	0x000057b0


	//   ....[31]....
        /*00c0*/ 	.word	0x000057d0


	//   ....[32]....
        /*00c4*/ 	.word	0x00005910


	//   ....[33]....
        /*00c8*/ 	.word	0x00005970


	//   ....[34]....
        /*00cc*/ 	.word	0x00005a20


	//   ....[35]....
        /*00d0*/ 	.word	0x00005aa0


	//   ....[36]....
        /*00d4*/ 	.word	0x00005ac0


	//   ....[37]....
        /*00d8*/ 	.word	0x00005c00


	//   ....[38]....
        /*00dc*/ 	.word	0x00005c60


	//   ....[39]....
        /*00e0*/ 	.word	0x00005d10


	//   ....[40]....
        /*00e4*/ 	.word	0x00005d90


	//   ....[41]....
        /*00e8*/ 	.word	0x00005de0


	//   ....[42]....
        /*00ec*/ 	.word	0x00005f40


	//   ....[43]....
        /*00f0*/ 	.word	0x00005fa0


	//   ....[44]....
        /*00f4*/ 	.word	0x00006050


	//----- nvinfo : EIATTR_COOP_GROUP_MASK_REGIDS
	.align		4
.L_39:
        /*00f8*/ 	.byte	0x04, 0x29
        /*00fa*/ 	.short	(.L_41 - .L_40)


	//   ....[0]....
.L_40:
        /*00fc*/ 	.word	0xffffffff


	//   ....[1]....
        /*0100*/ 	.word	0xffffffff


	//   ....[2]....
        /*0104*/ 	.word	0xffffffff


	//   ....[3]....
        /*0108*/ 	.word	0xffffffff


	//   ....[4]....
        /*010c*/ 	.word	0xffffffff


	//   ....[5]....
        /*0110*/ 	.word	0xffffffff


	//   ....[6]....
        /*0114*/ 	.word	0xffffffff


	//   ....[7]....
        /*0118*/ 	.word	0xffffffff


	//   ....[8]....
        /*011c*/ 	.word	0xffffffff


	//   ....[9]....
        /*0120*/ 	.word	0xffffffff


	//   ....[10]....
        /*0124*/ 	.word	0xffffffff


	//   ....[11]....
        /*0128*/ 	.word	0xffffffff


	//   ....[12]....
        /*012c*/ 	.word	0xffffffff


	//   ....[13]....
        /*0130*/ 	.word	0xffffffff


	//----- nvinfo : EIATTR_COOP_GROUP_INSTR_OFFSETS
	.align		4
.L_41:
        /*0134*/ 	.byte	0x04, 0x28
        /*0136*/ 	.short	(.L_43 - .L_42)


	//   ....[0]....
.L_42:
        /*0138*/ 	.word	0x000000a0


	//   ....[1]....
        /*013c*/ 	.word	0x00000540


	//   ....[2]....
        /*0140*/ 	.word	0x000006c0


	//   ....[3]....
        /*0144*/ 	.word	0x00000850


	//   ....[4]....
        /*0148*/ 	.word	0x00000940


	//   ....[5]....
        /*014c*/ 	.word	0x00000aa0


	//   ....[6]....
        /*0150*/ 	.word	0x00000bd0


	//   ....[7]....
        /*0154*/ 	.word	0x00000e10


	//   ....[8]....
        /*0158*/ 	.word	0x00001d40


	//   ....[9]....
        /*015c*/ 	.word	0x00002cf0


	//   ....[10]....
        /*0160*/ 	.word	0x000031d0


	//   ....[11]....
        /*0164*/ 	.word	0x00003200


	//   ....[12]....
        /*0168*/ 	.word	0x00003b60


	//   ....[13]....
        /*016c*/ 	.word	0x00003d90


	//----- nvinfo : EIATTR_VRC_CTA_INIT_COUNT
	.align		4
.L_43:
        /*0170*/ 	.byte	0x02, 0x4a
        /*0172*/ 	.byte	0x80
	.zero		1


	//----- nvinfo : EIATTR_SYSCALL_OFFSETS
	.align		4
        /*0174*/ 	.byte	0x04, 0x46
        /*0176*/ 	.short	(.L_45 - .L_44)


	//   ....[0]....
.L_44:
        /*0178*/ 	.word	0x00006c80


	//   ....[1]....
        /*017c*/ 	.word	0x00006d70


	//   ....[2]....
        /*0180*/ 	.word	0x00007850


	//   ....[3]....
        /*0184*/ 	.word	0x000086c0


	//   ....[4]....
        /*0188*/ 	.word	0x000094c0


	//   ....[5]....
        /*018c*/ 	.word	0x0000a300


	//   ....[6]....
        /*0190*/ 	.word	0x0000b140


	//   ....[7]....
        /*0194*/ 	.word	0x0000bfa0


	//   ....[8]....
        /*0198*/ 	.word	0x0000cde0


	//   ....[9]....
        /*019c*/ 	.word	0x0000dbc0


	//----- nvinfo : EIATTR_MBARRIER_INSTR_OFFSETS
	.align		4
.L_45:
        /*01a0*/ 	.byte	0x04, 0x39
        /*01a2*/ 	.short	(.L_47 - .L_46)


	//   ....[0]....
.L_46:
        /*01a4*/ 	.word	0x000005f0
        /*01a8*/ 	.word	0x000000ff
        /*01ac*/ 	.word	0x00000000
        /*01b0*/ 	.short	0x0100
        /*01b2*/ 	.byte	0x04
	.zero		1


	//   ....[1]....
        /*01b4*/ 	.word	0x00000600
        /*01b8*/ 	.word	0x000000ff
        /*01bc*/ 	.word	0x00000030
        /*01c0*/ 	.short	0x0100
        /*01c2*/ 	.byte	0x04
	.zero		1


	//   ....[2]....
        /*01c4*/ 	.word	0x00000610
        /*01c8*/ 	.word	0x000000ff
        /*01cc*/ 	.word	0x00000008
        /*01d0*/ 	.short	0x0100
        /*01d2*/ 	.byte	0x04
	.zero		1


	//   ....[3]....
        /*01d4*/ 	.word	0x00000620
        /*01d8*/ 	.word	0x000000ff
        /*01dc*/ 	.word	0x00000038
        /*01e0*/ 	.short	0x0100
        /*01e2*/ 	.byte	0x04
	.zero		1


	//   ....[4]....
        /*01e4*/ 	.word	0x00000630
        /*01e8*/ 	.word	0x000000ff
        /*01ec*/ 	.word	0x00000010
        /*01f0*/ 	.short	0x0100
        /*01f2*/ 	.byte	0x04
	.zero		1


	//   ....[5]....
        /*01f4*/ 	.word	0x00000640
        /*01f8*/ 	.word	0x000000ff
        /*01fc*/ 	.word	0x00000040
        /*0200*/ 	.short	0x0100
        /*0202*/ 	.byte	0x04
	.zero		1


	//   ....[6]....
        /*0204*/ 	.word	0x00000650
        /*0208*/ 	.word	0x000000ff
        /*020c*/ 	.word	0x00000018
        /*0210*/ 	.short	0x0100
        /*0212*/ 	.byte	0x04
	.zero		1


	//   ....[7]....
        /*0214*/ 	.word	0x00000660
        /*0218*/ 	.word	0x000000ff
        /*021c*/ 	.word	0x00000048
        /*0220*/ 	.short	0x0100
        /*0222*/ 	.byte	0x04
	.zero		1


	//   ....[8]....
        /*0224*/ 	.word	0x00000670
        /*0228*/ 	.word	0x000000ff
        /*022c*/ 	.word	0x00000020
        /*0230*/ 	.short	0x0100
        /*0232*/ 	.byte	0x04
	.zero		1


	//   ....[9]....
        /*0234*/ 	.word	0x00000680
        /*0238*/ 	.word	0x000000ff
        /*023c*/ 	.word	0x00000050
        /*0240*/ 	.short	0x0100
        /*0242*/ 	.byte	0x04
	.zero		1


	//   ....[10]....
        /*0244*/ 	.word	0x00000690
        /*0248*/ 	.word	0x000000ff
        /*024c*/ 	.word	0x00000028
        /*0250*/ 	.short	0x0100
        /*0252*/ 	.byte	0x04
	.zero		1


	//   ....[11]....
        /*0254*/ 	.word	0x000006a0
        /*0258*/ 	.word	0x000000ff
        /*025c*/ 	.word	0x00000058
        /*0260*/ 	.short	0x0100
        /*0262*/ 	.byte	0x04
	.zero		1


	//   ....[12]....
        /*0264*/ 	.word	0x000007c0
        /*0268*/ 	.word	0x000000ff
        /*026c*/ 	.word	0x00000060
        /*0270*/ 	.short	0x0100
        /*0272*/ 	.byte	0x04
	.zero		1


	//   ....[13]....
        /*0274*/ 	.word	0x000007d0
        /*0278*/ 	.word	0x000000ff
        /*027c*/ 	.word	0x00000080
        /*0280*/ 	.short	0x0100
        /*0282*/ 	.byte	0x04
	.zero		1


	//   ....[14]....
        /*0284*/ 	.word	0x000007e0
        /*0288*/ 	.word	0x000000ff
        /*028c*/ 	.word	0x00000068
        /*0290*/ 	.short	0x0100
        /*0292*/ 	.byte	0x04
	.zero		1


	//   ....[15]....
        /*0294*/ 	.word	0x000007f0
        /*0298*/ 	.word	0x000000ff
        /*029c*/ 	.word	0x00000088
        /*02a0*/ 	.short	0x0100
        /*02a2*/ 	.byte	0x04
	.zero		1


	//   ....[16]....
        /*02a4*/ 	.word	0x00000800
        /*02a8*/ 	.word	0x000000ff
        /*02ac*/ 	.word	0x00000070
        /*02b0*/ 	.short	0x0100
        /*02b2*/ 	.byte	0x04
	.zero		1


	//   ....[17]....
        /*02b4*/ 	.word	0x00000810
        /*02b8*/ 	.word	0x000000ff
        /*02bc*/ 	.word	0x00000090
        /*02c0*/ 	.short	0x0100
        /*02c2*/ 	.byte	0x04
	.zero		1


	//   ....[18]....
        /*02c4*/ 	.word	0x00000820
        /*02c8*/ 	.word	0x000000ff
        /*02cc*/ 	.word	0x00000078
        /*02d0*/ 	.short	0x0100
        /*02d2*/ 	.byte	0x04
	.zero		1


	//   ....[19]....
        /*02d4*/ 	.word	0x00000830
        /*02d8*/ 	.word	0x000000ff
        /*02dc*/ 	.word	0x00000098
        /*02e0*/ 	.short	0x0100
        /*02e2*/ 	.byte	0x04
	.zero		1


	//   ....[20]....
        /*02e4*/ 	.word	0x00000910
        /*02e8*/ 	.word	0x000000ff
        /*02ec*/ 	.word	0x000000a0
        /*02f0*/ 	.short	0x0100
        /*02f2*/ 	.byte	0x06
	.zero		1


	//   ....[21]....
        /*02f4*/ 	.word	0x00000920
        /*02f8*/ 	.word	0x000000ff
        /*02fc*/ 	.word	0x000000a8
        /*0300*/ 	.short	0x0100
        /*0302*/ 	.byte	0x06
	.zero		1


	//   ....[22]....
        /*0304*/ 	.word	0x00000a50
        /*0308*/ 	.word	0x000000ff
        /*030c*/ 	.word	0x000000b0
        /*0310*/ 	.short	0x0100
        /*0312*/ 	.byte	0x06
	.zero		1


	//   ....[23]....
        /*0314*/ 	.word	0x00000a60
        /*0318*/ 	.word	0x000000ff
        /*031c*/ 	.word	0x000000c0
        /*0320*/ 	.short	0x0100
        /*0322*/ 	.byte	0x06
	.zero		1


	//   ....[24]....
        /*0324*/ 	.word	0x00000a70
        /*0328*/ 	.word	0x000000ff
        /*032c*/ 	.word	0x000000b8
        /*0330*/ 	.short	0x0100
        /*0332*/ 	.byte	0x06
	.zero		1


	//   ....[25]....
        /*0334*/ 	.word	0x00000a80
        /*0338*/ 	.word	0x000000ff
        /*033c*/ 	.word	0x000000c8
        /*0340*/ 	.short	0x0100
        /*0342*/ 	.byte	0x06
	.zero		1


	//   ....[26]....
        /*0344*/ 	.word	0x00000ba0
        /*0348*/ 	.word	0x000000ff
        /*034c*/ 	.word	0x000000d0
        /*0350*/ 	.short	0x0100
        /*0352*/ 	.byte	0x04
	.zero		1


	//   ....[27]....
        /*0354*/ 	.word	0x00000bb0
        /*0358*/ 	.word	0x000000ff
        /*035c*/ 	.word	0x000000d8
        /*0360*/ 	.short	0x0100
        /*0362*/ 	.byte	0x04
	.zero		1


	//   ....[28]....
        /*0364*/ 	.word	0x00000ca0
        /*0368*/ 	.word	0x000000ff
        /*036c*/ 	.word	0x000000e0
        /*0370*/ 	.short	0x0100
        /*0372*/ 	.byte	0x04
	.zero		1


	//   ....[29]....
        /*0374*/ 	.word	0x00000cb0
        /*0378*/ 	.word	0x000000ff
        /*037c*/ 	.word	0x000000f0
        /*0380*/ 	.short	0x0100
        /*0382*/ 	.byte	0x04
	.zero		1


	//   ....[30]....
        /*0384*/ 	.word	0x00000cc0
        /*0388*/ 	.word	0x000000ff
        /*038c*/ 	.word	0x000000e8
        /*0390*/ 	.short	0x0100
        /*0392*/ 	.byte	0x04
	.zero		1


	//   ....[31]....
        /*0394*/ 	.word	0x00000cd0
        /*0398*/ 	.word	0x000000ff
        /*039c*/ 	.word	0x000000f8
        /*03a0*/ 	.short	0x0100
        /*03a2*/ 	.byte	0x04
	.zero		1


	//   ....[32]....
        /*03a4*/ 	.word	0x00000dd0
        /*03a8*/ 	.word	0x000000ff
        /*03ac*/ 	.word	0x00000100
        /*03b0*/ 	.short	0x0100
        /*03b2*/ 	.byte	0x06
	.zero		1


	//   ....[33]....
        /*03b4*/ 	.word	0x00001870
        /*03b8*/ 	.word	0x00000003
        /*03bc*/ 	.word	0x000000f0
        /*03c0*/ 	.short	0x010a
        /*03c2*/ 	.byte	0xff
	.zero		1


	//   ....[34]....
        /*03c4*/ 	.word	0x000018a0
        /*03c8*/ 	.word	0x00000003
        /*03cc*/ 	.word	0x000000e0
        /*03d0*/ 	.short	0x0101
        /*03d2*/ 	.byte	0xff
	.zero		1


	//   ....[35]....
        /*03d4*/ 	.word	0x00001920
        /*03d8*/ 	.word	0x000000ff
        /*03dc*/ 	.word	0x00000030
        /*03e0*/ 	.short	0x010a
        /*03e2*/ 	.byte	0x04
	.zero		1


	//   ....[36]....
        /*03e4*/ 	.word	0x00001a70
        /*03e8*/ 	.word	0x000000ff
        /*03ec*/ 	.word	0x00000030
        /*03f0*/ 	.short	0x010a
        /*03f2*/ 	.byte	0x09
	.zero		1


	//   ....[37]....
        /*03f4*/ 	.word	0x00001c10
        /*03f8*/ 	.word	0x000000ff
        /*03fc*/ 	.word	0x00000030
        /*0400*/ 	.short	0x010a
        /*0402*/ 	.byte	0x07
	.zero		1


	//   ....[38]....
        /*0404*/ 	.word	0x00001d20
        /*0408*/ 	.word	0x000000ff
        /*040c*/ 	.word	0x000000a8
        /*0410*/ 	.short	0x0101
        /*0412*/ 	.byte	0x06
	.zero		1


	//   ....[39]....
        /*0414*/ 	.word	0x00001d50
        /*0418*/ 	.word	0x00000003
        /*041c*/ 	.word	0x000000b0
        /*0420*/ 	.short	0x010a
        /*0422*/ 	.byte	0xff
	.zero		1


	//   ....[40]....
        /*0424*/ 	.word	0x00001ea0
        /*0428*/ 	.word	0x00000000
        /*042c*/ 	.word	0x00000000
        /*0430*/ 	.short	0x0101
        /*0432*/ 	.byte	0xff
	.zero		1


	//   ....[41]....
        /*0434*/ 	.word	0x00002450
        /*0438*/ 	.word	0x000000ff
        /*043c*/ 	.word	0x00000000
        /*0440*/ 	.short	0x010a
        /*0442*/ 	.byte	0x04
	.zero		1


	//   ....[42]....
        /*0444*/ 	.word	0x000024e0
        /*0448*/ 	.word	0x000000ff
        /*044c*/ 	.word	0x00000000
        /*0450*/ 	.short	0x010a
        /*0452*/ 	.byte	0x05
	.zero		1


	//   ....[43]....
        /*0454*/ 	.word	0x00002570
        /*0458*/ 	.word	0x000000ff
        /*045c*/ 	.word	0x00000000
        /*0460*/ 	.short	0x010a
        /*0462*/ 	.byte	0x05
	.zero		1


	//   ....[44]....
        /*0464*/ 	.word	0x00002600
        /*0468*/ 	.word	0x000000ff
        /*046c*/ 	.word	0x00000000
        /*0470*/ 	.short	0x010a
        /*0472*/ 	.byte	0x05
	.zero		1


	//   ....[45]....
        /*0474*/ 	.word	0x00002690
        /*0478*/ 	.word	0x000000ff
        /*047c*/ 	.word	0x00000000
        /*0480*/ 	.short	0x010a
        /*0482*/ 	.byte	0x05
	.zero		1


	//   ....[46]....
        /*0484*/ 	.word	0x00002730
        /*0488*/ 	.word	0x00000000
        /*048c*/ 	.word	0x00000000
        /*0490*/ 	.short	0x010a
        /*0492*/ 	.byte	0xff
	.zero		1


	//   ....[47]....
        /*0494*/ 	.word	0x00002850
        /*0498*/ 	.word	0x00000000
        /*049c*/ 	.word	0x000000e0
        /*04a0*/ 	.short	0x010a
        /*04a2*/ 	.byte	0xff
	.zero		1


	//   ....[48]....
        /*04a4*/ 	.word	0x000028c0
        /*04a8*/ 	.word	0x00000004
        /*04ac*/ 	.word	0x00000000
        /*04b0*/ 	.short	0x0101
        /*04b2*/ 	.byte	0xff
	.zero		1


	//   ....[49]....
        /*04b4*/ 	.word	0x000028e0
        /*04b8*/ 	.word	0x000000ff
        /*04bc*/ 	.word	0x000000c0
        /*04c0*/ 	.short	0x010a
        /*04c2*/ 	.byte	0x04
	.zero		1


	//   ....[50]....
        /*04c4*/ 	.word	0x00002a00
        /*04c8*/ 	.word	0x00000000
        /*04cc*/ 	.word	0x000000b0
        /*04d0*/ 	.short	0x010a
        /*04d2*/ 	.byte	0xff
	.zero		1


	//   ....[51]....
        /*04d4*/ 	.word	0x00002b00
        /*04d8*/ 	.word	0x00000000
        /*04dc*/ 	.word	0x00000000
        /*04e0*/ 	.short	0x0101
        /*04e2*/ 	.byte	0xff
	.zero		1


	//   ....[52]....
        /*04e4*/ 	.word	0x00002b90
        /*04e8*/ 	.word	0x000000ff
        /*04ec*/ 	.word	0x000000c0
        /*04f0*/ 	.short	0x0106
        /*04f2*/ 	.byte	0x04
	.zero		1


	//   ....[53]....
        /*04f4*/ 	.word	0x00002bb0
        /*04f8*/ 	.word	0x000000ff
        /*04fc*/ 	.word	0x000000c0
        /*0500*/ 	.short	0x010a
        /*0502*/ 	.byte	0x04
	.zero		1


	//   ....[54]....
        /*0504*/ 	.word	0x00002c40
        /*0508*/ 	.word	0x000000ff
        /*050c*/ 	.word	0x000000c0
        /*0510*/ 	.short	0x0106
        /*0512*/ 	.byte	0x07
	.zero		1


	//   ....[55]....
        /*0514*/ 	.word	0x00002c80
        /*0518*/ 	.word	0x00000000
        /*051c*/ 	.word	0x000000c0
        /*0520*/ 	.short	0x010a
        /*0522*/ 	.byte	0xff
	.zero		1


	//   ....[56]....
        /*0524*/ 	.word	0x00002ed0
        /*0528*/ 	.word	0x000000ff
        /*052c*/ 	.word	0x00000008
        /*0530*/ 	.short	0x010a
        /*0532*/ 	.byte	0x05
	.zero		1


	//   ....[57]....
        /*0534*/ 	.word	0x00002ef0
        /*0538*/ 	.word	0x000000ff
        /*053c*/ 	.word	0x00000008
        /*0540*/ 	.short	0x010a
        /*0542*/ 	.byte	0x05
	.zero		1


	//   ....[58]....
        /*0544*/ 	.word	0x00003080
        /*0548*/ 	.word	0x000000ff
        /*054c*/ 	.word	0x00000008
        /*0550*/ 	.short	0x010a
        /*0552*/ 	.byte	0x05
	.zero		1


	//   ....[59]....
        /*0554*/ 	.word	0x000030a0
        /*0558*/ 	.word	0x000000ff
        /*055c*/ 	.word	0x00000008
        /*0560*/ 	.short	0x010a
        /*0562*/ 	.byte	0x05
	.zero		1


	//   ....[60]....
        /*0564*/ 	.word	0x00003160
        /*0568*/ 	.word	0x000000ff
        /*056c*/ 	.word	0x00000000
        /*0570*/ 	.short	0x0101
        /*0572*/ 	.byte	0x04
	.zero		1


	//   ....[61]....
        /*0574*/ 	.word	0x00003470
        /*0578*/ 	.word	0x00000000
        /*057c*/ 	.word	0x000000b0
        /*0580*/ 	.short	0x010a
        /*0582*/ 	.byte	0xff
	.zero		1


	//   ....[62]....
        /*0584*/ 	.word	0x00003530
        /*0588*/ 	.word	0x00000000
        /*058c*/ 	.word	0x00000000
        /*0590*/ 	.short	0x0101
        /*0592*/ 	.byte	0xff
	.zero		1


	//   ....[63]....
        /*0594*/ 	.word	0x00003620
        /*0598*/ 	.word	0x000000ff
        /*059c*/ 	.word	0x00000000
        /*05a0*/ 	.short	0x010a
        /*05a2*/ 	.byte	0x04
	.zero		1


	//   ....[64]....
        /*05a4*/ 	.word	0x000036a0
        /*05a8*/ 	.word	0x000000ff
        /*05ac*/ 	.word	0x00000000
        /*05b0*/ 	.short	0x010a
        /*05b2*/ 	.byte	0x08
	.zero		1


	//   ....[65]....
        /*05b4*/ 	.word	0x00003760
        /*05b8*/ 	.word	0x000000ff
        /*05bc*/ 	.word	0x00000000
        /*05c0*/ 	.short	0x010a
        /*05c2*/ 	.byte	0x04
	.zero		1


	//   ....[66]....
        /*05c4*/ 	.word	0x00003800
        /*05c8*/ 	.word	0x000000ff
        /*05cc*/ 	.word	0x000000d8
        /*05d0*/ 	.short	0x010a
        /*05d2*/ 	.byte	0x10
	.zero		1


	//   ....[67]....
        /*05d4*/ 	.word	0x00003b40
        /*05d8*/ 	.word	0x000000ff
        /*05dc*/ 	.word	0x00000100
        /*05e0*/ 	.short	0x010a
        /*05e2*/ 	.byte	0x10
	.zero		1


	//   ....[68]....
        /*05e4*/ 	.word	0x00004060
        /*05e8*/ 	.word	0x00000008
        /*05ec*/ 	.word	0x000000b0
        /*05f0*/ 	.short	0x010a
        /*05f2*/ 	.byte	0xff
	.zero		1


	//   ....[69]....
        /*05f4*/ 	.word	0x000041d0
        /*05f8*/ 	.word	0x00000000
        /*05fc*/ 	.word	0x00000000
        /*0600*/ 	.short	0x0101
        /*0602*/ 	.byte	0xff
	.zero		1


	//   ....[70]....
        /*0604*/ 	.word	0x000046b0
        /*0608*/ 	.word	0x000000ff
        /*060c*/ 	.word	0x000000a8
        /*0610*/ 	.short	0x010a
        /*0612*/ 	.byte	0x15
	.zero		1


	//   ....[71]....
        /*0614*/ 	.word	0x00004840
        /*0618*/ 	.word	0x000000ff
        /*061c*/ 	.word	0x00000080
        /*0620*/ 	.short	0x010a
        /*0622*/ 	.byte	0x15
	.zero		1


	//   ....[72]....
        /*0624*/ 	.word	0x00004ba0
        /*0628*/ 	.word	0x000000ff
        /*062c*/ 	.word	0x00000060
        /*0630*/ 	.short	0x010b
        /*0632*/ 	.byte	0x15
	.zero		1


	//   ....[73]....
        /*0634*/ 	.word	0x00004bb0
        /*0638*/ 	.word	0x000000ff
        /*063c*/ 	.word	0x00000000
        /*0640*/ 	.short	0x0101
        /*0642*/ 	.byte	0x1e
	.zero		1


	//   ....[74]....
        /*0644*/ 	.word	0x00004bd0
        /*0648*/ 	.word	0x000000ff
        /*064c*/ 	.word	0x00000088
        /*0650*/ 	.short	0x010a
        /*0652*/ 	.byte	0x15
	.zero		1


	//   ....[75]....
        /*0654*/ 	.word	0x00004ef0
        /*0658*/ 	.word	0x000000ff
        /*065c*/ 	.word	0x00000068
        /*0660*/ 	.short	0x010b
        /*0662*/ 	.byte	0x15
	.zero		1


	//   ....[76]....
        /*0664*/ 	.word	0x00004f00
        /*0668*/ 	.word	0x000000ff
        /*066c*/ 	.word	0x00000000
        /*0670*/ 	.short	0x0101
        /*0672*/ 	.byte	0x1f
	.zero		1


	//   ....[77]....
        /*0674*/ 	.word	0x00004f20
        /*0678*/ 	.word	0x000000ff
        /*067c*/ 	.word	0x00000090
        /*0680*/ 	.short	0x010a
        /*0682*/ 	.byte	0x15
	.zero		1


	//   ....[78]....
        /*0684*/ 	.word	0x00005230
        /*0688*/ 	.word	0x000000ff
        /*068c*/ 	.word	0x00000070
        /*0690*/ 	.short	0x010b
        /*0692*/ 	.byte	0x15
	.zero		1


	//   ....[79]....
        /*0694*/ 	.word	0x00005240
        /*0698*/ 	.word	0x000000ff
        /*069c*/ 	.word	0x00000000
        /*06a0*/ 	.short	0x0101
        /*06a2*/ 	.byte	0x25
	.zero		1


	//   ....[80]....
        /*06a4*/ 	.word	0x00005260
        /*06a8*/ 	.word	0x000000ff
        /*06ac*/ 	.word	0x00000098
        /*06b0*/ 	.short	0x010a
        /*06b2*/ 	.byte	0x15
	.zero		1


	//   ....[81]....
        /*06b4*/ 	.word	0x000054e0
        /*06b8*/ 	.word	0x000000ff
        /*06bc*/ 	.word	0x00000078
        /*06c0*/ 	.short	0x010b
        /*06c2*/ 	.byte	0x15
	.zero		1


	//   ....[82]....
        /*06c4*/ 	.word	0x000054f0
        /*06c8*/ 	.word	0x000000ff
        /*06cc*/ 	.word	0x00000000
        /*06d0*/ 	.short	0x0101
        /*06d2*/ 	.byte	0x20
	.zero		1


	//   ....[83]....
        /*06d4*/ 	.word	0x00005500
        /*06d8*/ 	.word	0x000000ff
        /*06dc*/ 	.word	0x00000080
        /*06e0*/ 	.short	0x010a
        /*06e2*/ 	.byte	0x15
	.zero		1


	//   ....[84]....
        /*06e4*/ 	.word	0x00005760
        /*06e8*/ 	.word	0x000000ff
        /*06ec*/ 	.word	0x00000060
        /*06f0*/ 	.short	0x010b
        /*06f2*/ 	.byte	0x15
	.zero		1


	//   ....[85]....
        /*06f4*/ 	.word	0x00005770
        /*06f8*/ 	.word	0x000000ff
        /*06fc*/ 	.word	0x00000000
        /*0700*/ 	.short	0x0101
        /*0702*/ 	.byte	0x1e
	.zero		1


	//   ....[86]....
        /*0704*/ 	.word	0x00005780
        /*0708*/ 	.word	0x000000ff
        /*070c*/ 	.word	0x00000088
        /*0710*/ 	.short	0x010a
        /*0712*/ 	.byte	0x15
	.zero		1


	//   ....[87]....
        /*0714*/ 	.word	0x00005a50
        /*0718*/ 	.word	0x000000ff
        /*071c*/ 	.word	0x00000068
        /*0720*/ 	.short	0x010b
        /*0722*/ 	.byte	0x15
	.zero		1


	//   ....[88]....
        /*0724*/ 	.word	0x00005a60
        /*0728*/ 	.word	0x000000ff
        /*072c*/ 	.word	0x00000000
        /*0730*/ 	.short	0x0101
        /*0732*/ 	.byte	0x1f
	.zero		1


	//   ....[89]....
        /*0734*/ 	.word	0x00005a70
        /*0738*/ 	.word	0x000000ff
        /*073c*/ 	.word	0x00000090
        /*0740*/ 	.short	0x010a
        /*0742*/ 	.byte	0x15
	.zero		1


	//   ....[90]....
        /*0744*/ 	.word	0x00005d40
        /*0748*/ 	.word	0x000000ff
        /*074c*/ 	.word	0x00000070
        /*0750*/ 	.short	0x010b
        /*0752*/ 	.byte	0x15
	.zero		1


	//   ....[91]....
        /*0754*/ 	.word	0x00005d50
        /*0758*/ 	.word	0x000000ff
        /*075c*/ 	.word	0x00000000
        /*0760*/ 	.short	0x0101
        /*0762*/ 	.byte	0x25
	.zero		1


	//   ....[92]....
        /*0764*/ 	.word	0x00005d60
        /*0768*/ 	.word	0x000000ff
        /*076c*/ 	.word	0x00000098
        /*0770*/ 	.short	0x010a
        /*0772*/ 	.byte	0x15
	.zero		1


	//   ....[93]....
        /*0774*/ 	.word	0x000060b0
        /*0778*/ 	.word	0x000000ff
        /*077c*/ 	.word	0x00000078
        /*0780*/ 	.short	0x010b
        /*0782*/ 	.byte	0x15
	.zero		1


	//   ....[94]....
        /*0784*/ 	.word	0x000060c0
        /*0788*/ 	.word	0x000000ff
        /*078c*/ 	.word	0x00000000
        /*0790*/ 	.short	0x0101
        /*0792*/ 	.byte	0x20
	.zero		1


	//   ....[95]....
        /*0794*/ 	.word	0x000060e0
        /*0798*/ 	.word	0x000000ff
        /*079c*/ 	.word	0x00000080
        /*07a0*/ 	.short	0x010a
        /*07a2*/ 	.byte	0x15
	.zero		1


	//   ....[96]....
        /*07a4*/ 	.word	0x00006100
        /*07a8*/ 	.word	0x000000ff
        /*07ac*/ 	.word	0x00000088
        /*07b0*/ 	.short	0x010a
        /*07b2*/ 	.byte	0x15
	.zero		1


	//   ....[97]....
        /*07b4*/ 	.word	0x00006120
        /*07b8*/ 	.word	0x000000ff
        /*07bc*/ 	.word	0x00000090
        /*07c0*/ 	.short	0x010a
        /*07c2*/ 	.byte	0x15
	.zero		1


	//   ....[98]....
        /*07c4*/ 	.word	0x00006170
        /*07c8*/ 	.word	0x00000002
        /*07cc*/ 	.word	0x00000098
        /*07d0*/ 	.short	0x010a
        /*07d2*/ 	.byte	0xff
	.zero		1


	//   ....[99]....
        /*07d4*/ 	.word	0x000064d0
        /*07d8*/ 	.word	0x00000000
        /*07dc*/ 	.word	0x000000b0
        /*07e0*/ 	.short	0x010a
        /*07e2*/ 	.byte	0xff
	.zero		1


	//   ....[100]....
        /*07e4*/ 	.word	0x000065a0
        /*07e8*/ 	.word	0x00000000
        /*07ec*/ 	.word	0x00000000
        /*07f0*/ 	.short	0x0101
        /*07f2*/ 	.byte	0xff
	.zero		1


	//   ....[101]....
        /*07f4*/ 	.word	0x00007270
        /*07f8*/ 	.word	0x000000ff
        /*07fc*/ 	.word	0x00000060
        /*0800*/ 	.short	0x010a
        /*0802*/ 	.byte	0x2e
	.zero		1


	//   ....[102]....
        /*0804*/ 	.word	0x00007300
        /*0808*/ 	.word	0x000000ff
        /*080c*/ 	.word	0x000000d0
        /*0810*/ 	.short	0x010a
        /*0812*/ 	.byte	0x2e
	.zero		1


	//   ....[103]....
        /*0814*/ 	.word	0x00007470
        /*0818*/ 	.word	0x000000ff
        /*081c*/ 	.word	0x00000060
        /*0820*/ 	.short	0x010a
        /*0822*/ 	.byte	0x2e
	.zero		1


	//   ....[104]....
        /*0824*/ 	.word	0x00007730
        /*0828*/ 	.word	0x000000ff
        /*082c*/ 	.word	0x000000d0
        /*0830*/ 	.short	0x010a
        /*0832*/ 	.byte	0x2e
	.zero		1


	//   ....[105]....
        /*0834*/ 	.word	0x000078d0
        /*0838*/ 	.word	0x000000ff
        /*083c*/ 	.word	0x00000000
        /*0840*/ 	.short	0x0101
        /*0842*/ 	.byte	0x05
	.zero		1


	//   ....[106]....
        /*0844*/ 	.word	0x000081f0
        /*0848*/ 	.word	0x00000000
        /*084c*/ 	.word	0x00000000
        /*0850*/ 	.short	0x0101
        /*0852*/ 	.byte	0xff
	.zero		1


	//   ....[107]....
        /*0854*/ 	.word	0x00008200
        /*0858*/ 	.word	0x00000003
        /*085c*/ 	.word	0x00000060
        /*0860*/ 	.short	0x010a
        /*0862*/ 	.byte	0xff
	.zero		1


	//   ....[108]....
        /*0864*/ 	.word	0x000082f0
        /*0868*/ 	.word	0x00000003
        /*086c*/ 	.word	0x00000060
        /*0870*/ 	.short	0x010a
        /*0872*/ 	.byte	0xff
	.zero		1


	//   ....[109]....
        /*0874*/ 	.word	0x00009000
        /*0878*/ 	.word	0x00000000
        /*087c*/ 	.word	0x00000000
        /*0880*/ 	.short	0x0101
        /*0882*/ 	.byte	0xff
	.zero		1


	//   ....[110]....
        /*0884*/ 	.word	0x00009040
        /*0888*/ 	.word	0x00000003
        /*088c*/ 	.word	0x00000060
        /*0890*/ 	.short	0x010a
        /*0892*/ 	.byte	0xff
	.zero		1


	//   ....[111]....
        /*0894*/ 	.word	0x000090f0
        /*0898*/ 	.word	0x00000003
        /*089c*/ 	.word	0x00000060
        /*08a0*/ 	.short	0x010a
        /*08a2*/ 	.byte	0xff
	.zero		1


	//   ....[112]....
        /*08a4*/ 	.word	0x00009e10
        /*08a8*/ 	.word	0x00000000
        /*08ac*/ 	.word	0x00000000
        /*08b0*/ 	.short	0x0101
        /*08b2*/ 	.byte	0xff
	.zero		1


	//   ....[113]....
        /*08b4*/ 	.word	0x00009e50
        /*08b8*/ 	.word	0x00000003
        /*08bc*/ 	.word	0x00000060
        /*08c0*/ 	.short	0x010a
        /*08c2*/ 	.byte	0xff
	.zero		1


	//   ....[114]....
        /*08c4*/ 	.word	0x00009f00
        /*08c8*/ 	.word	0x00000003
        /*08cc*/ 	.word	0x00000060
        /*08d0*/ 	.short	0x010a
        /*08d2*/ 	.byte	0xff
	.zero		1


	//   ....[115]....
        /*08d4*/ 	.word	0x0000ac40
        /*08d8*/ 	.word	0x00000000
        /*08dc*/ 	.word	0x00000000
        /*08e0*/ 	.short	0x0101
        /*08e2*/ 	.byte	0xff
	.zero		1


	//   ....[116]....
        /*08e4*/ 	.word	0x0000ac80
        /*08e8*/ 	.word	0x00000003
        /*08ec*/ 	.word	0x00000060
        /*08f0*/ 	.short	0x010a
        /*08f2*/ 	.byte	0xff
	.zero		1


	//   ....[117]....
        /*08f4*/ 	.word	0x0000ad30
        /*08f8*/ 	.word	0x00000003
        /*08fc*/ 	.word	0x00000060
        /*0900*/ 	.short	0x010a
        /*0902*/ 	.byte	0xff
	.zero		1


	//   ....[118]....
        /*0904*/ 	.word	0x0000baa0
        /*0908*/ 	.word	0x00000000
        /*090c*/ 	.word	0x00000000
        /*0910*/ 	.short	0x0101
        /*0912*/ 	.byte	0xff
	.zero		1


	//   ....[119]....
        /*0914*/ 	.word	0x0000bae0
        /*0918*/ 	.word	0x00000003
        /*091c*/ 	.word	0x00000060
        /*0920*/ 	.short	0x010a
        /*0922*/ 	.byte	0xff
	.zero		1


	//   ....[120]....
        /*0924*/ 	.word	0x0000bb90
        /*0928*/ 	.word	0x00000003
        /*092c*/ 	.word	0x00000060
        /*0930*/ 	.short	0x010a
        /*0932*/ 	.byte	0xff
	.zero		1


	//   ....[121]....
        /*0934*/ 	.word	0x0000c8e0
        /*0938*/ 	.word	0x00000000
        /*093c*/ 	.word	0x00000000
        /*0940*/ 	.short	0x0101
        /*0942*/ 	.byte	0xff
	.zero		1


	//   ....[122]....
        /*0944*/ 	.word	0x0000c920
        /*0948*/ 	.word	0x00000003
        /*094c*/ 	.word	0x00000060
        /*0950*/ 	.short	0x010a
        /*0952*/ 	.byte	0xff
	.zero		1


	//   ....[123]....
        /*0954*/ 	.word	0x0000c9d0
        /*0958*/ 	.word	0x00000003
        /*095c*/ 	.word	0x00000060
        /*0960*/ 	.short	0x010a
        /*0962*/ 	.byte	0xff
	.zero		1


	//   ....[124]....
        /*0964*/ 	.word	0x0000d730
        /*0968*/ 	.word	0x00000000
        /*096c*/ 	.word	0x00000000
        /*0970*/ 	.short	0x0101
        /*0972*/ 	.byte	0xff
	.zero		1


	//   ....[125]....
        /*0974*/ 	.word	0x0000d750
        /*0978*/ 	.word	0x00000003
        /*097c*/ 	.word	0x00000060
        /*0980*/ 	.short	0x010a
        /*0982*/ 	.byte	0xff
	.zero		1


	//   ....[126]....
        /*0984*/ 	.word	0x0000d800
        /*0988*/ 	.word	0x00000003
        /*098c*/ 	.word	0x00000060
        /*0990*/ 	.short	0x010a
        /*0992*/ 	.byte	0xff
	.zero		1


	//   ....[127]....
        /*0994*/ 	.word	0x0000e4f0
        /*0998*/ 	.word	0x00000000
        /*099c*/ 	.word	0x00000000
        /*09a0*/ 	.short	0x0101
        /*09a2*/ 	.byte	0xff
	.zero		1


	//   ....[128]....
        /*09a4*/ 	.word	0x0000e630
        /*09a8*/ 	.word	0x000000ff
        /*09ac*/ 	.word	0x00000000
        /*09b0*/ 	.short	0x0101
        /*09b2*/ 	.byte	0x04
	.zero		1


	//   ....[129]....
        /*09b4*/ 	.word	0x0000e640
        /*09b8*/ 	.word	0x000000ff
        /*09bc*/ 	.word	0x00000100
        /*09c0*/ 	.short	0x0101
        /*09c2*/ 	.byte	0x2e
	.zero		1


	//   ....[130]....
        /*09c4*/ 	.word	0x0000e7c0
        /*09c8*/ 	.word	0x000000ff
        /*09cc*/ 	.word	0x00000000
        /*09d0*/ 	.short	0x0101
        /*09d2*/ 	.byte	0x04
	.zero		1


	//   ....[131]....
        /*09d4*/ 	.word	0x0000e7e0
        /*09d8*/ 	.word	0x00000003
        /*09dc*/ 	.word	0x000000f0
        /*09e0*/ 	.short	0x010a
        /*09e2*/ 	.byte	0xff
	.zero		1


	//   ....[132]....
        /*09e4*/ 	.word	0x0000e840
        /*09e8*/ 	.word	0x00000000
        /*09ec*/ 	.word	0x00000030
        /*09f0*/ 	.short	0x010a
        /*09f2*/ 	.byte	0xff
	.zero		1


	//   ....[133]....
        /*09f4*/ 	.word	0x0000e890
        /*09f8*/ 	.word	0x00000003
        /*09fc*/ 	.word	0x000000b0
        /*0a00*/ 	.short	0x010a
        /*0a02*/ 	.byte	0xff
	.zero		1


	//   ....[134]....
        /*0a04*/ 	.word	0x0000e8f0
        /*0a08*/ 	.word	0x00000000
        /*0a0c*/ 	.word	0x00000000
        /*0a10*/ 	.short	0x010a
        /*0a12*/ 	.byte	0xff
	.zero		1


	//   ....[135]....
        /*0a14*/ 	.word	0x0000e950
        /*0a18*/ 	.word	0x00000000
        /*0a1c*/ 	.word	0x00000000
        /*0a20*/ 	.short	0x010a
        /*0a22*/ 	.byte	0xff
	.zero		1


	//   ....[136]....
        /*0a24*/ 	.word	0x0000e9b0
        /*0a28*/ 	.word	0x00000000
        /*0a2c*/ 	.word	0x00000000
        /*0a30*/ 	.short	0x010a
        /*0a32*/ 	.byte	0xff
	.zero		1


	//   ....[137]....
        /*0a34*/ 	.word	0x0000ea10
        /*0a38*/ 	.word	0x00000000
        /*0a3c*/ 	.word	0x00000000
        /*0a40*/ 	.short	0x010a
        /*0a42*/ 	.byte	0xff
	.zero		1


	//   ....[138]....
        /*0a44*/ 	.word	0x0000ea70
        /*0a48*/ 	.word	0x00000000
        /*0a4c*/ 	.word	0x00000000
        /*0a50*/ 	.short	0x010a
        /*0a52*/ 	.byte	0xff
	.zero		1


	//   ....[139]....
        /*0a54*/ 	.word	0x0000eac0
        /*0a58*/ 	.word	0x00000000
        /*0a5c*/ 	.word	0x000000e0
        /*0a60*/ 	.short	0x010a
        /*0a62*/ 	.byte	0xff
	.zero		1


	//   ....[140]....
        /*0a64*/ 	.word	0x0000eb20
        /*0a68*/ 	.word	0x00000000
        /*0a6c*/ 	.word	0x000000c0
        /*0a70*/ 	.short	0x010a
        /*0a72*/ 	.byte	0xff
	.zero		1


	//   ....[141]....
        /*0a74*/ 	.word	0x0000eb70
        /*0a78*/ 	.word	0x00000000
        /*0a7c*/ 	.word	0x000000b0
        /*0a80*/ 	.short	0x010a
        /*0a82*/ 	.byte	0xff
	.zero		1


	//   ....[142]....
        /*0a84*/ 	.word	0x0000ebd0
        /*0a88*/ 	.word	0x00000000
        /*0a8c*/ 	.word	0x000000c0
        /*0a90*/ 	.short	0x010a
        /*0a92*/ 	.byte	0xff
	.zero		1


	//   ....[143]....
        /*0a94*/ 	.word	0x0000ec30
        /*0a98*/ 	.word	0x00000005
        /*0a9c*/ 	.word	0x00000008
        /*0aa0*/ 	.short	0x010a
        /*0aa2*/ 	.byte	0xff
	.zero		1


	//   ....[144]....
        /*0aa4*/ 	.word	0x0000ed20
        /*0aa8*/ 	.word	0x00000003
        /*0aac*/ 	.word	0x00000008
        /*0ab0*/ 	.short	0x010a
        /*0ab2*/ 	.byte	0xff
	.zero		1


	//   ....[145]....
        /*0ab4*/ 	.word	0x0000ed70
        /*0ab8*/ 	.word	0x00000000
        /*0abc*/ 	.word	0x000000b0
        /*0ac0*/ 	.short	0x010a
        /*0ac2*/ 	.byte	0xff
	.zero		1


	//   ....[146]....
        /*0ac4*/ 	.word	0x0000edd0
        /*0ac8*/ 	.word	0x00000000
        /*0acc*/ 	.word	0x00000000
        /*0ad0*/ 	.short	0x010a
        /*0ad2*/ 	.byte	0xff
	.zero		1


	//   ....[147]....
        /*0ad4*/ 	.word	0x0000ee30
        /*0ad8*/ 	.word	0x00000000
        /*0adc*/ 	.word	0x000000d8
        /*0ae0*/ 	.short	0x010a
        /*0ae2*/ 	.byte	0xff
	.zero		1


	//   ....[148]....
        /*0ae4*/ 	.word	0x0000ee90
        /*0ae8*/ 	.word	0x00000000
        /*0aec*/ 	.word	0x00000100
        /*0af0*/ 	.short	0x010a
        /*0af2*/ 	.byte	0xff
	.zero		1


	//   ....[149]....
        /*0af4*/ 	.word	0x0000eee0
        /*0af8*/ 	.word	0x00000008
        /*0afc*/ 	.word	0x000000b0
        /*0b00*/ 	.short	0x010a
        /*0b02*/ 	.byte	0xff
	.zero		1


	//   ....[150]....
        /*0b04*/ 	.word	0x0000ef40
        /*0b08*/ 	.word	0x00000000
        /*0b0c*/ 	.word	0x000000a8
        /*0b10*/ 	.short	0x010a
        /*0b12*/ 	.byte	0xff
	.zero		1


	//   ....[151]....
        /*0b14*/ 	.word	0x0000efa0
        /*0b18*/ 	.word	0x00000005
        /*0b1c*/ 	.word	0x00000080
        /*0b20*/ 	.short	0x010a
        /*0b22*/ 	.byte	0xff
	.zero		1


	//   ....[152]....
        /*0b24*/ 	.word	0x0000f000
        /*0b28*/ 	.word	0x00000005
        /*0b2c*/ 	.word	0x00000088
        /*0b30*/ 	.short	0x010a
        /*0b32*/ 	.byte	0xff
	.zero		1


	//   ....[153]....
        /*0b34*/ 	.word	0x0000f060
        /*0b38*/ 	.word	0x00000005
        /*0b3c*/ 	.word	0x00000090
        /*0b40*/ 	.short	0x010a
        /*0b42*/ 	.byte	0xff
	.zero		1


	//   ....[154]....
        /*0b44*/ 	.word	0x0000f0c0
        /*0b48*/ 	.word	0x00000005
        /*0b4c*/ 	.word	0x00000098
        /*0b50*/ 	.short	0x010a
        /*0b52*/ 	.byte	0xff
	.zero		1


	//   ....[155]....
        /*0b54*/ 	.word	0x0000f120
        /*0b58*/ 	.word	0x00000000
        /*0b5c*/ 	.word	0x00000080
        /*0b60*/ 	.short	0x010a
        /*0b62*/ 	.byte	0xff
	.zero		1


	//   ....[156]....
        /*0b64*/ 	.word	0x0000f180
        /*0b68*/ 	.word	0x00000000
        /*0b6c*/ 	.word	0x00000088
        /*0b70*/ 	.short	0x010a
        /*0b72*/ 	.byte	0xff
	.zero		1


	//   ....[157]....
        /*0b74*/ 	.word	0x0000f1e0
        /*0b78*/ 	.word	0x00000000
        /*0b7c*/ 	.word	0x00000090
        /*0b80*/ 	.short	0x010a
        /*0b82*/ 	.byte	0xff
	.zero		1


	//   ....[158]....
        /*0b84*/ 	.word	0x0000f240
        /*0b88*/ 	.word	0x00000000
        /*0b8c*/ 	.word	0x00000098
        /*0b90*/ 	.short	0x010a
        /*0b92*/ 	.byte	0xff
	.zero		1


	//   ....[159]....
        /*0b94*/ 	.word	0x0000f2a0
        /*0b98*/ 	.word	0x00000003
        /*0b9c*/ 	.word	0x00000080
        /*0ba0*/ 	.short	0x010a
        /*0ba2*/ 	.byte	0xff
	.zero		1


	//   ....[160]....
        /*0ba4*/ 	.word	0x0000f300
        /*0ba8*/ 	.word	0x00000003
        /*0bac*/ 	.word	0x00000088
        /*0bb0*/ 	.short	0x010a
        /*0bb2*/ 	.byte	0xff
	.zero		1


	//   ....[161]....
        /*0bb4*/ 	.word	0x0000f360
        /*0bb8*/ 	.word	0x00000003
        /*0bbc*/ 	.word	0x00000090
        /*0bc0*/ 	.short	0x010a
        /*0bc2*/ 	.byte	0xff
	.zero		1


	//   ....[162]....
        /*0bc4*/ 	.word	0x0000f3b0
        /*0bc8*/ 	.word	0x00000000
        /*0bcc*/ 	.word	0x000000b0
        /*0bd0*/ 	.short	0x010a
        /*0bd2*/ 	.byte	0xff
	.zero		1


	//   ....[163]....
        /*0bd4*/ 	.word	0x0000f410
        /*0bd8*/ 	.word	0x00000003
        /*0bdc*/ 	.word	0x00000060
        /*0be0*/ 	.short	0x010a
        /*0be2*/ 	.byte	0xff
	.zero		1


	//   ....[164]....
        /*0be4*/ 	.word	0x0000f470
        /*0be8*/ 	.word	0x00000003
        /*0bec*/ 	.word	0x000000d0
        /*0bf0*/ 	.short	0x010a
        /*0bf2*/ 	.byte	0xff
	.zero		1


	//   ....[165]....
        /*0bf4*/ 	.word	0x0000f4c0
        /*0bf8*/ 	.word	0x00000003
        /*0bfc*/ 	.word	0x00000060
        /*0c00*/ 	.short	0x010a
        /*0c02*/ 	.byte	0xff
	.zero		1


	//   ....[166]....
        /*0c04*/ 	.word	0x0000f510
        /*0c08*/ 	.word	0x00000003
        /*0c0c*/ 	.word	0x00000060
        /*0c10*/ 	.short	0x010a
        /*0c12*/ 	.byte	0xff
	.zero		1


	//   ....[167]....
        /*0c14*/ 	.word	0x0000f560
        /*0c18*/ 	.word	0x00000003
        /*0c1c*/ 	.word	0x00000060
        /*0c20*/ 	.short	0x010a
        /*0c22*/ 	.byte	0xff
	.zero		1


	//   ....[168]....
        /*0c24*/ 	.word	0x0000f5b0
        /*0c28*/ 	.word	0x00000003
        /*0c2c*/ 	.word	0x00000060
        /*0c30*/ 	.short	0x010a
        /*0c32*/ 	.byte	0xff
	.zero		1


	//   ....[169]....
        /*0c34*/ 	.word	0x0000f600
        /*0c38*/ 	.word	0x00000003
        /*0c3c*/ 	.word	0x00000060
        /*0c40*/ 	.short	0x010a
        /*0c42*/ 	.byte	0xff
	.zero		1


	//   ....[170]....
        /*0c44*/ 	.word	0x0000f650
        /*0c48*/ 	.word	0x00000003
        /*0c4c*/ 	.word	0x00000060
        /*0c50*/ 	.short	0x010a
        /*0c52*/ 	.byte	0xff
	.zero		1


	//   ....[171]....
        /*0c54*/ 	.word	0x0000f6a0
        /*0c58*/ 	.word	0x00000003
        /*0c5c*/ 	.word	0x00000060
        /*0c60*/ 	.short	0x010a
        /*0c62*/ 	.byte	0xff
	.zero		1


	//----- nvinfo : EIATTR_NUM_MBARRIERS
	.align		4
.L_47:
        /*0c64*/ 	.byte	0x03, 0x38
        /*0c66*/ 	.short	0x0021


	//----- nvinfo : EIATTR_EXIT_INSTR_OFFSETS
	.align		4
        /*0c68*/ 	.byte	0x04, 0x1c
        /*0c6a*/ 	.short	(.L_49 - .L_48)


	//   ....[0]....
.L_48:
        /*0c6c*/ 	.word	0x00002760


	//   ....[1]....
        /*0c70*/ 	.word	0x00002c50


	//   ....[2]....
        /*0c74*/ 	.word	0x00002cb0


	//   ....[3]....
        /*0c78*/ 	.word	0x00003da0


	//   ....[4]....
        /*0c7c*/ 	.word	0x000061a0


	//   ....[5]....
        /*0c80*/ 	.word	0x000061e0


	//   ....[6]....
        /*0c84*/ 	.word	0x0000e6b0


	//   ....[7]....
        /*0c88*/ 	.word	0x0000e730


	//   ....[8]....
        /*0c8c*/ 	.word	0x0000e760


	//   ....[9]....
        /*0c90*/ 	.word	0x0000e7d0


	//----- nvinfo : EIATTR_MAX_THREADS
	.align		4
.L_49:
        /*0c94*/ 	.byte	0x04, 0x05
        /*0c96*/ 	.short	(.L_51 - .L_50)
.L_50:
        /*0c98*/ 	.word	0x00000100
        /*0c9c*/ 	.word	0x00000001
        /*0ca0*/ 	.word	0x00000001


	//----- nvinfo : EIATTR_CRS_STACK_SIZE
	.align		4
.L_51:
        /*0ca4*/ 	.byte	0x04, 0x1e
        /*0ca6*/ 	.short	(.L_53 - .L_52)
.L_52:
        /*0ca8*/ 	.word	0x00000000


	//----- nvinfo : EIATTR_CBANK_PARAM_SIZE
	.align		4
.L_53:
        /*0cac*/ 	.byte	0x03, 0x19
        /*0cae*/ 	.short	0x0a00


	//----- nvinfo : EIATTR_PARAM_CBANK
	.align		4
        /*0cb0*/ 	.byte	0x04, 0x0a
        /*0cb2*/ 	.short	(.L_55 - .L_54)
	.align		4
.L_54:
        /*0cb4*/ 	.word	index@(.nv.constant0._ZN7cutlass13device_kernelINS_4gemm6kernel13GemmUniversalIN4cute5tupleIJiiiiEEENS1_10collective13CollectiveMmaINS1_41MainloopSm100TmaUmmaWarpSpecializedSparseILi6ELi2ELi1ENS5_IJNS4_1CILi2EEENSA_ILi1EEESC_EEEEENS5_IJNSA_ILi256EEESF_NSA_ILi64EEEEEENS_10bfloat16_tENS5_IJNS4_6LayoutINS5_IJiNS5_IJSB_iEEEiEEENS5_IJlNS5_IJSC_SB_EEElEEEEENSJ_INS5_IJNS5_IJNS5_IJNSA_ILi8EEESB_SP_EEEiEEENS5_IJNS5_IJNSA_ILi16EEESB_NSA_ILi4EEEEEEiEEEiEEENS5_IJNS5_IJNS5_IJNSA_ILi128EEESS_NSA_ILi2048EEEEEENSA_ILi16384EEEEEENS5_IJNS5_IJSC_NSA_ILi1024EEENSA_ILi32EEEEEElEEElEEEEEEEESI_NS5_IJlSC_lEEENS4_8TiledMMAINS4_8MMA_AtomIJNS4_33SM100_MMA_F16BF16_2x1SM_SS_SPARSEISI_SI_fLi256ELi256ELNS4_4UMMA5MajorE0ELS1E_0ELNS1D_7ScaleInE0ELS1F_0EEEEEENSJ_INS5_IJSC_SC_SC_EEENS5_IJNSA_ILi0EEES1J_S1J_EEEEENS5_IJNS4_10UnderscoreES1M_S1M_EEEEENS4_18SM100_TMA_2SM_LOADENS4_14ComposedLayoutINS4_7SwizzleILi2ELi4ELi3EEENS4_25smem_sparse_ptr_flag_bitsILi2ELi16EEENSJ_INS5_IJNS5_IJSC_SP_EEENS5_IJSB_S13_EEEEEENS5_IJNS5_IJS1J_SG_EEESM_EEEEEEEvNS4_8identityES1P_NS1Q_INS1R_ILi3ELi4ELi3EEENS4_18smem_ptr_flag_bitsILi16EEENSJ_INS5_IJSP_SG_EEENS5_IJSG_SC_EEEEEEEvS22_EENS_8epilogue10collective18CollectiveEpilogueINS2B_23Sm100TmaWarpSpecializedILi4ELi2ELi32ELb1ELb0EEEJNS5_IJSX_SF_SG_EEENS5_IJNSJ_ISX_SC_EENSJ_IS13_SC_EEEEEfNS5_IJSC_llEEEfS2K_NS2B_6fusion15FusionCallbacksIS2F_NS2L_17LinearCombinationIffffLNS_15FloatRoundStyleE2EEES2G_S2J_JEEENS4_5SM1004TMEM4LOAD26SM100_TMEM_LOAD_32dp32b32xENS4_13SM90_TMA_LOADENS1Q_INS1R_ILi2ELi5ELi2EEENS24_ILi32EEENSJ_INS5_IJS13_ST_EEENS5_IJSC_S13_EEEEEEENS4_39AutoVectorizingCopyWithAssumedAlignmentILi128EEENS4_14SM90_TMA_STOREES31_S33_S33_EEEvvEEEEvNT_6ParamsE)
        /*0cb8*/ 	.short	0x0380
        /*0cba*/ 	.short	0x0a00


	//----- nvinfo : EIATTR_SW_WAR
	.align		4
.L_55:
        /*0cbc*/ 	.byte	0x04, 0x36
        /*0cbe*/ 	.short	(.L_57 - .L_56)
.L_56:
        /*0cc0*/ 	.word	0x00000008
.L_57:


//--------------------- .nv.callgraph             --------------------------
	.section	.nv.callgraph,"",@"SHT_CUDA_CALLGRAPH"
	.align	4
	.sectionentsize	8
	.align		4
        /*0000*/ 	.word	0x00000000
	.align		4
        /*0004*/ 	.word	0xffffffff
	.align		4
        /*0008*/ 	.word	index@(_ZN7cutlass13device_kernelINS_4gemm6kernel13GemmUniversalIN4cute5tupleIJiiiiEEENS1_10collective13CollectiveMmaINS1_41MainloopSm100TmaUmmaWarpSpecializedSparseILi6ELi2ELi1ENS5_IJNS4_1CILi2EEENSA_ILi1EEESC_EEEEENS5_IJNSA_ILi256EEESF_NSA_ILi64EEEEEENS_10bfloat16_tENS5_IJNS4_6LayoutINS5_IJiNS5_IJSB_iEEEiEEENS5_IJlNS5_IJSC_SB_EEElEEEEENSJ_INS5_IJNS5_IJNS5_IJNSA_ILi8EEESB_SP_EEEiEEENS5_IJNS5_IJNSA_ILi16EEESB_NSA_ILi4EEEEEEiEEEiEEENS5_IJNS5_IJNS5_IJNSA_ILi128EEESS_NSA_ILi2048EEEEEENSA_ILi16384EEEEEENS5_IJNS5_IJSC_NSA_ILi1024EEENSA_ILi32EEEEEElEEElEEEEEEEESI_NS5_IJlSC_lEEENS4_8TiledMMAINS4_8MMA_AtomIJNS4_33SM100_MMA_F16BF16_2x1SM_SS_SPARSEISI_SI_fLi256ELi256ELNS4_4UMMA5MajorE0ELS1E_0ELNS1D_7ScaleInE0ELS1F_0EEEEEENSJ_INS5_IJSC_SC_SC_EEENS5_IJNSA_ILi0EEES1J_S1J_EEEEENS5_IJNS4_10UnderscoreES1M_S1M_EEEEENS4_18SM100_TMA_2SM_LOADENS4_14ComposedLayoutINS4_7SwizzleILi2ELi4ELi3EEENS4_25smem_sparse_ptr_flag_bitsILi2ELi16EEENSJ_INS5_IJNS5_IJSC_SP_EEENS5_IJSB_S13_EEEEEENS5_IJNS5_IJS1J_SG_EEESM_EEEEEEEvNS4_8identityES1P_NS1Q_INS1R_ILi3ELi4ELi3EEENS4_18smem_ptr_flag_bitsILi16EEENSJ_INS5_IJSP_SG_EEENS5_IJSG_SC_EEEEEEEvS22_EENS_8epilogue10collective18CollectiveEpilogueINS2B_23Sm100TmaWarpSpecializedILi4ELi2ELi32ELb1ELb0EEEJNS5_IJSX_SF_SG_EEENS5_IJNSJ_ISX_SC_EENSJ_IS13_SC_EEEEEfNS5_IJSC_llEEEfS2K_NS2B_6fusion15FusionCallbacksIS2F_NS2L_17LinearCombinationIffffLNS_15FloatRoundStyleE2EEES2G_S2J_JEEENS4_5SM1004TMEM4LOAD26SM100_TMEM_LOAD_32dp32b32xENS4_13SM90_TMA_LOADENS1Q_INS1R_ILi2ELi5ELi2EEENS24_ILi32EEENSJ_INS5_IJS13_ST_EEENS5_IJSC_S13_EEEEEEENS4_39AutoVectorizingCopyWithAssumedAlignmentILi128EEENS4_14SM90_TMA_STOREES31_S33_S33_EEEvvEEEEvNT_6ParamsE)
	.align		4
        /*000c*/ 	.word	index@(__assertfail)
	.align		4
        /*0010*/ 	.word	0x00000000
	.align		4
        /*0014*/ 	.word	0xfffffffe
	.align		4
        /*0018*/ 	.word	0x00000000
	.align		4
        /*001c*/ 	.word	0xfffffffd
	.align		4
        /*0020*/ 	.word	0x00000000
	.align		4
        /*0024*/ 	.word	0xfffffffc


//--------------------- .nv.constant4             --------------------------
	.section	.nv.constant4,"a",@progbits
	.align	8
	.align		8
.nv.constant4:
        /*0000*/ 	.dword	__assertfail
	.align		8
        /*0008*/ 	.dword	__unnamed_1
	.align		8
        /*0010*/ 	.dword	__unnamed_2
	.align		8
        /*0018*/ 	.dword	_ZN39_INTERNAL_9eca6e34_4_k_cu_5711d0f1_37864cuda3std3__45__cpo5beginE
	.align		8
        /*0020*/ 	.dword	_ZN39_INTERNAL_9eca6e34_4_k_cu_5711d0f1_37864cuda3std3__45__cpo3endE
	.align		8
        /*0028*/ 	.dword	_ZN39_INTERNAL_9eca6e34_4_k_cu_5711d0f1_37864cuda3std3__45__cpo6cbeginE
	.align		8
        /*0030*/ 	.dword	_ZN39_INTERNAL_9eca6e34_4_k_cu_5711d0f1_37864cuda3std3__45__cpo4cendE
	.align		8
        /*0038*/ 	.dword	_ZN39_INTERNAL_9eca6e34_4_k_cu_5711d0f1_37864cuda3std3__441_GLOBAL__N__9eca6e34_4_k_cu_5711d0f1_37866ignoreE
	.align		8
        /*0040*/ 	.dword	_ZN39_INTERNAL_9eca6e34_4_k_cu_5711d0f1_37864cuda3std3__419piecewise_constructE
	.align		8
        /*0048*/ 	.dword	_ZN39_INTERNAL_9eca6e34_4_k_cu_5711d0f1_37864cuda3std3__48in_placeE
	.align		8
        /*0050*/ 	.dword	_ZN39_INTERNAL_9eca6e34_4_k_cu_5711d0f1_37864cuda3std6ranges3__45__cpo4swapE
	.align		8
        /*0058*/ 	.dword	_ZN39_INTERNAL_9eca6e34_4_k_cu_5711d0f1_37864cuda3std6ranges3__45__cpo9iter_moveE
	.align		8
        /*0060*/ 	.dword	_ZN39_INTERNAL_9eca6e34_4_k_cu_5711d0f1_37864cute7productE
	.align		8
        /*0068*/ 	.dword	_ZN39_INTERNAL_9eca6e34_4_k_cu_5711d0f1_37864cute1_E
	.align		8
        /*0070*/ 	.dword	$str$25
	.align		8
        /*0078*/ 	.dword	$str$26
	.align		8
        /*0080*/ 	.dword	$str$27
	.align		8
        /*0088*/ 	.dword	$str$28


//--------------------- .text._ZN7cutlass13device_kernelINS_4gemm6kernel13GemmUniversalIN4cute5tupleIJiiiiEEENS1_10collective13CollectiveMmaINS1_41MainloopSm100TmaUmmaWarpSpecializedSparseILi6ELi2ELi1ENS5_IJNS4_1CILi2EEENSA_ILi1EEESC_EEEEENS5_IJNSA_ILi256EEESF_NSA_ILi64EEEEEENS_10bfloat16_tENS5_IJNS4_6LayoutINS5_IJiNS5_IJSB_iEEEiEEENS5_IJlNS5_IJSC_SB_EEElEEEEENSJ_INS5_IJNS5_IJNS5_IJNSA_ILi8EEESB_SP_EEEiEEENS5_IJNS5_IJNSA_ILi16EEESB_NSA_ILi4EEEEEEiEEEiEEENS5_IJNS5_IJNS5_IJNSA_ILi128EEESS_NSA_ILi2048EEEEEENSA_ILi16384EEEEEENS5_IJNS5_IJSC_NSA_ILi1024EEENSA_ILi32EEEEEElEEElEEEEEEEESI_NS5_IJlSC_lEEENS4_8TiledMMAINS4_8MMA_AtomIJNS4_33SM100_MMA_F16BF16_2x1SM_SS_SPARSEISI_SI_fLi256ELi256ELNS4_4UMMA5MajorE0ELS1E_0ELNS1D_7ScaleInE0ELS1F_0EEEEEENSJ_INS5_IJSC_SC_SC_EEENS5_IJNSA_ILi0EEES1J_S1J_EEEEENS5_IJNS4_10UnderscoreES1M_S1M_EEEEENS4_18SM100_TMA_2SM_LOADENS4_14ComposedLayoutINS4_7SwizzleILi2ELi4ELi3EEENS4_25smem_sparse_ptr_flag_bitsILi2ELi16EEENSJ_INS5_IJNS5_IJSC_SP_EEENS5_IJSB_S13_EEEEEENS5_IJNS5_IJS1J_SG_EEESM_EEEEEEEvNS4_8identityES1P_NS1Q_INS1R_ILi3ELi4ELi3EEENS4_18smem_ptr_flag_bitsILi16EEENSJ_INS5_IJSP_SG_EEENS5_IJSG_SC_EEEEEEEvS22_EENS_8epilogue10collective18CollectiveEpilogueINS2B_23Sm100TmaWarpSpecializedILi4ELi2ELi32ELb1ELb0EEEJNS5_IJSX_SF_SG_EEENS5_IJNSJ_ISX_SC_EENSJ_IS13_SC_EEEEEfNS5_IJSC_llEEEfS2K_NS2B_6fusion15FusionCallbacksIS2F_NS2L_17LinearCombinationIffffLNS_15FloatRoundStyleE2EEES2G_S2J_JEEENS4_5SM1004TMEM4LOAD26SM100_TMEM_LOAD_32dp32b32xENS4_13SM90_TMA_LOADENS1Q_INS1R_ILi2ELi5ELi2EEENS24_ILi32EEENSJ_INS5_IJS13_ST_EEENS5_IJSC_S13_EEEEEEENS4_39AutoVectorizingCopyWithAssumedAlignmentILi128EEENS4_14SM90_TMA_STOREES31_S33_S33_EEEvvEEEEvNT_6ParamsE --------------------------
	.section	.text._ZN7cutlass13device_kernelINS_4gemm6kernel13GemmUniversalIN4cute5tupleIJiiiiEEENS1_10collective13CollectiveMmaINS1_41MainloopSm100TmaUmmaWarpSpecializedSparseILi6ELi2ELi1ENS5_IJNS4_1CILi2EEENSA_ILi1EEESC_EEEEENS5_IJNSA_ILi256EEESF_NSA_ILi64EEEEEENS_10bfloat16_tENS5_IJNS4_6LayoutINS5_IJiNS5_IJSB_iEEEiEEENS5_IJlNS5_IJSC_SB_EEElEEEEENSJ_INS5_IJNS5_IJNS5_IJNSA_ILi8EEESB_SP_EEEiEEENS5_IJNS5_IJNSA_ILi16EEESB_NSA_ILi4EEEEEEiEEEiEEENS5_IJNS5_IJNS5_IJNSA_ILi128EEESS_NSA_ILi2048EEEEEENSA_ILi16384EEEEEENS5_IJNS5_IJSC_NSA_ILi1024EEENSA_ILi32EEEEEElEEElEEEEEEEESI_NS5_IJlSC_lEEENS4_8TiledMMAINS4_8MMA_AtomIJNS4_33SM100_MMA_F16BF16_2x1SM_SS_SPARSEISI_SI_fLi256ELi256ELNS4_4UMMA5MajorE0ELS1E_0ELNS1D_7ScaleInE0ELS1F_0EEEEEENSJ_INS5_IJSC_SC_SC_EEENS5_IJNSA_ILi0EEES1J_S1J_EEEEENS5_IJNS4_10UnderscoreES1M_S1M_EEEEENS4_18SM100_TMA_2SM_LOADENS4_14ComposedLayoutINS4_7SwizzleILi2ELi4ELi3EEENS4_25smem_sparse_ptr_flag_bitsILi2ELi16EEENSJ_INS5_IJNS5_IJSC_SP_EEENS5_IJSB_S13_EEEEEENS5_IJNS5_IJS1J_SG_EEESM_EEEEEEEvNS4_8identityES1P_NS1Q_INS1R_ILi3ELi4ELi3EEENS4_18smem_ptr_flag_bitsILi16EEENSJ_INS5_IJSP_SG_EEENS5_IJSG_SC_EEEEEEEvS22_EENS_8epilogue10collective18CollectiveEpilogueINS2B_23Sm100TmaWarpSpecializedILi4ELi2ELi32ELb1ELb0EEEJNS5_IJSX_SF_SG_EEENS5_IJNSJ_ISX_SC_EENSJ_IS13_SC_EEEEEfNS5_IJSC_llEEEfS2K_NS2B_6fusion15FusionCallbacksIS2F_NS2L_17LinearCombinationIffffLNS_15FloatRoundStyleE2EEES2G_S2J_JEEENS4_5SM1004TMEM4LOAD26SM100_TMEM_LOAD_32dp32b32xENS4_13SM90_TMA_LOADENS1Q_INS1R_ILi2ELi5ELi2EEENS24_ILi32EEENSJ_INS5_IJS13_ST_EEENS5_IJSC_S13_EEEEEEENS4_39AutoVectorizingCopyWithAssumedAlignmentILi128EEENS4_14SM90_TMA_STOREES31_S33_S33_EEEvvEEEEvNT_6ParamsE,"ax",@progbits
	.align	128
.text._ZN7cutlass13device_kernelINS_4gemm6kernel13GemmUniversalIN4cute5tupleIJiiiiEEENS1_10collective13CollectiveMmaINS1_41MainloopSm100TmaUmmaWarpSpecializedSparseILi6ELi2ELi1ENS5_IJNS4_1CILi2EEENSA_ILi1EEESC_EEEEENS5_IJNSA_ILi256EEESF_NSA_ILi64EEEEEENS_10bfloat16_tENS5_IJNS4_6LayoutINS5_IJiNS5_IJSB_iEEEiEEENS5_IJlNS5_IJSC_SB_EEElEEEEENSJ_INS5_IJNS5_IJNS5_IJNSA_ILi8EEESB_SP_EEEiEEENS5_IJNS5_IJNSA_ILi16EEESB_NSA_ILi4EEEEEEiEEEiEEENS5_IJNS5_IJNS5_IJNSA_ILi128EEESS_NSA_ILi2048EEEEEENSA_ILi16384EEEEEENS5_IJNS5_IJSC_NSA_ILi1024EEENSA_ILi32EEEEEElEEElEEEEEEEESI_NS5_IJlSC_lEEENS4_8TiledMMAINS4_8MMA_AtomIJNS4_33SM100_MMA_F16BF16_2x1SM_SS_SPARSEISI_SI_fLi256ELi256ELNS4_4UMMA5MajorE0ELS1E_0ELNS1D_7ScaleInE0ELS1F_0EEEEEENSJ_INS5_IJSC_SC_SC_EEENS5_IJNSA_ILi0EEES1J_S1J_EEEEENS5_IJNS4_10UnderscoreES1M_S1M_EEEEENS4_18SM100_TMA_2SM_LOADENS4_14ComposedLayoutINS4_7SwizzleILi2ELi4ELi3EEENS4_25smem_sparse_ptr_flag_bitsILi2ELi16EEENSJ_INS5_IJNS5_IJSC_SP_EEENS5_IJSB_S13_EEEEEENS5_IJNS5_IJS1J_SG_EEESM_EEEEEEEvNS4_8identityES1P_NS1Q_INS1R_ILi3ELi4ELi3EEENS4_18smem_ptr_flag_bitsILi16EEENSJ_INS5_IJSP_SG_EEENS5_IJSG_SC_EEEEEEEvS22_EENS_8epilogue10collective18CollectiveEpilogueINS2B_23Sm100TmaWarpSpecializedILi4ELi2ELi32ELb1ELb0EEEJNS5_IJSX_SF_SG_EEENS5_IJNSJ_ISX_SC_EENSJ_IS13_SC_EEEEEfNS5_IJSC_llEEEfS2K_NS2B_6fusion15FusionCallbacksIS2F_NS2L_17LinearCombinationIffffLNS_15FloatRoundStyleE2EEES2G_S2J_JEEENS4_5SM1004TMEM4LOAD26SM100_TMEM_LOAD_32dp32b32xENS4_13SM90_TMA_LOADENS1Q_INS1R_ILi2ELi5ELi2EEENS24_ILi32EEENSJ_INS5_IJS13_ST_EEENS5_IJSC_S13_EEEEEEENS4_39AutoVectorizingCopyWithAssumedAlignmentILi128EEENS4_14SM90_TMA_STOREES31_S33_S33_EEEvvEEEEvNT_6ParamsE:
        .type           _ZN7cutlass13device_kernelINS_4gemm6kernel13GemmUniversalIN4cute5tupleIJiiiiEEENS1_10collective13CollectiveMmaINS1_41MainloopSm100TmaUmmaWarpSpecializedSparseILi6ELi2ELi1ENS5_IJNS4_1CILi2EEENSA_ILi1EEESC_EEEEENS5_IJNSA_ILi256EEESF_NSA_ILi64EEEEEENS_10bfloat16_tENS5_IJNS4_6LayoutINS5_IJiNS5_IJSB_iEEEiEEENS5_IJlNS5_IJSC_SB_EEElEEEEENSJ_INS5_IJNS5_IJNS5_IJNSA_ILi8EEESB_SP_EEEiEEENS5_IJNS5_IJNSA_ILi16EEESB_NSA_ILi4EEEEEEiEEEiEEENS5_IJNS5_IJNS5_IJNSA_ILi128EEESS_NSA_ILi2048EEEEEENSA_ILi16384EEEEEENS5_IJNS5_IJSC_NSA_ILi1024EEENSA_ILi32EEEEEElEEElEEEEEEEESI_NS5_IJlSC_lEEENS4_8TiledMMAINS4_8MMA_AtomIJNS4_33SM100_MMA_F16BF16_2x1SM_SS_SPARSEISI_SI_fLi256ELi256ELNS4_4UMMA5MajorE0ELS1E_0ELNS1D_7ScaleInE0ELS1F_0EEEEEENSJ_INS5_IJSC_SC_SC_EEENS5_IJNSA_ILi0EEES1J_S1J_EEEEENS5_IJNS4_10UnderscoreES1M_S1M_EEEEENS4_18SM100_TMA_2SM_LOADENS4_14ComposedLayoutINS4_7SwizzleILi2ELi4ELi3EEENS4_25smem_sparse_ptr_flag_bitsILi2ELi16EEENSJ_INS5_IJNS5_IJSC_SP_EEENS5_IJSB_S13_EEEEEENS5_IJNS5_IJS1J_SG_EEESM_EEEEEEEvNS4_8identityES1P_NS1Q_INS1R_ILi3ELi4ELi3EEENS4_18smem_ptr_flag_bitsILi16EEENSJ_INS5_IJSP_SG_EEENS5_IJSG_SC_EEEEEEEvS22_EENS_8epilogue10collective18CollectiveEpilogueINS2B_23Sm100TmaWarpSpecializedILi4ELi2ELi32ELb1ELb0EEEJNS5_IJSX_SF_SG_EEENS5_IJNSJ_ISX_SC_EENSJ_IS13_SC_EEEEEfNS5_IJSC_llEEEfS2K_NS2B_6fusion15FusionCallbacksIS2F_NS2L_17LinearCombinationIffffLNS_15FloatRoundStyleE2EEES2G_S2J_JEEENS4_5SM1004TMEM4LOAD26SM100_TMEM_LOAD_32dp32b32xENS4_13SM90_TMA_LOADENS1Q_INS1R_ILi2ELi5ELi2EEENS24_ILi32EEENSJ_INS5_IJS13_ST_EEENS5_IJSC_S13_EEEEEEENS4_39AutoVectorizingCopyWithAssumedAlignmentILi128EEENS4_14SM90_TMA_STOREES31_S33_S33_EEEvvEEEEvNT_6ParamsE,@function
        .size           _ZN7cutlass13device_kernelINS_4gemm6kernel13GemmUniversalIN4cute5tupleIJiiiiEEENS1_10collective13CollectiveMmaINS1_41MainloopSm100TmaUmmaWarpSpecializedSparseILi6ELi2ELi1ENS5_IJNS4_1CILi2EEENSA_ILi1EEESC_EEEEENS5_IJNSA_ILi256EEESF_NSA_ILi64EEEEEENS_10bfloat16_tENS5_IJNS4_6LayoutINS5_IJiNS5_IJSB_iEEEiEEENS5_IJlNS5_IJSC_SB_EEElEEEEENSJ_INS5_IJNS5_IJNS5_IJNSA_ILi8EEESB_SP_EEEiEEENS5_IJNS5_IJNSA_ILi16EEESB_NSA_ILi4EEEEEEiEEEiEEENS5_IJNS5_IJNS5_IJNSA_ILi128EEESS_NSA_ILi2048EEEEEENSA_ILi16384EEEEEENS5_IJNS5_IJSC_NSA_ILi1024EEENSA_ILi32EEEEEElEEElEEEEEEEESI_NS5_IJlSC_lEEENS4_8TiledMMAINS4_8MMA_AtomIJNS4_33SM100_MMA_F16BF16_2x1SM_SS_SPARSEISI_SI_fLi256ELi256ELNS4_4UMMA5MajorE0ELS1E_0ELNS1D_7ScaleInE0ELS1F_0EEEEEENSJ_INS5_IJSC_SC_SC_EEENS5_IJNSA_ILi0EEES1J_S1J_EEEEENS5_IJNS4_10UnderscoreES1M_S1M_EEEEENS4_18SM100_TMA_2SM_LOADENS4_14ComposedLayoutINS4_7SwizzleILi2ELi4ELi3EEENS4_25smem_sparse_ptr_flag_bitsILi2ELi16EEENSJ_INS5_IJNS5_IJSC_SP_EEENS5_IJSB_S13_EEEEEENS5_IJNS5_IJS1J_SG_EEESM_EEEEEEEvNS4_8identityES1P_NS1Q_INS1R_ILi3ELi4ELi3EEENS4_18smem_ptr_flag_bitsILi16EEENSJ_INS5_IJSP_SG_EEENS5_IJSG_SC_EEEEEEEvS22_EENS_8epilogue10collective18CollectiveEpilogueINS2B_23Sm100TmaWarpSpecializedILi4ELi2ELi32ELb1ELb0EEEJNS5_IJSX_SF_SG_EEENS5_IJNSJ_ISX_SC_EENSJ_IS13_SC_EEEEEfNS5_IJSC_llEEEfS2K_NS2B_6fusion15FusionCallbacksIS2F_NS2L_17LinearCombinationIffffLNS_15FloatRoundStyleE2EEES2G_S2J_JEEENS4_5SM1004TMEM4LOAD26SM100_TMEM_LOAD_32dp32b32xENS4_13SM90_TMA_LOADENS1Q_INS1R_ILi2ELi5ELi2EEENS24_ILi32EEENSJ_INS5_IJS13_ST_EEENS5_IJSC_S13_EEEEEEENS4_39AutoVectorizingCopyWithAssumedAlignmentILi128EEENS4_14SM90_TMA_STOREES31_S33_S33_EEEvvEEEEvNT_6ParamsE,(.L_x_225 - _ZN7cutlass13device_kernelINS_4gemm6kernel13GemmUniversalIN4cute5tupleIJiiiiEEENS1_10collective13CollectiveMmaINS1_41MainloopSm100TmaUmmaWarpSpecializedSparseILi6ELi2ELi1ENS5_IJNS4_1CILi2EEENSA_ILi1EEESC_EEEEENS5_IJNSA_ILi256EEESF_NSA_ILi64EEEEEENS_10bfloat16_tENS5_IJNS4_6LayoutINS5_IJiNS5_IJSB_iEEEiEEENS5_IJlNS5_IJSC_SB_EEElEEEEENSJ_INS5_IJNS5_IJNS5_IJNSA_ILi8EEESB_SP_EEEiEEENS5_IJNS5_IJNSA_ILi16EEESB_NSA_ILi4EEEEEEiEEEiEEENS5_IJNS5_IJNS5_IJNSA_ILi128EEESS_NSA_ILi2048EEEEEENSA_ILi16384EEEEEENS5_IJNS5_IJSC_NSA_ILi1024EEENSA_ILi32EEEEEElEEElEEEEEEEESI_NS5_IJlSC_lEEENS4_8TiledMMAINS4_8MMA_AtomIJNS4_33SM100_MMA_F16BF16_2x1SM_SS_SPARSEISI_SI_fLi256ELi256ELNS4_4UMMA5MajorE0ELS1E_0ELNS1D_7ScaleInE0ELS1F_0EEEEEENSJ_INS5_IJSC_SC_SC_EEENS5_IJNSA_ILi0EEES1J_S1J_EEEEENS5_IJNS4_10UnderscoreES1M_S1M_EEEEENS4_18SM100_TMA_2SM_LOADENS4_14ComposedLayoutINS4_7SwizzleILi2ELi4ELi3EEENS4_25smem_sparse_ptr_flag_bitsILi2ELi16EEENSJ_INS5_IJNS5_IJSC_SP_EEENS5_IJSB_S13_EEEEEENS5_IJNS5_IJS1J_SG_EEESM_EEEEEEEvNS4_8identityES1P_NS1Q_INS1R_ILi3ELi4ELi3EEENS4_18smem_ptr_flag_bitsILi16EEENSJ_INS5_IJSP_SG_EEENS5_IJSG_SC_EEEEEEEvS22_EENS_8epilogue10collective18CollectiveEpilogueINS2B_23Sm100TmaWarpSpecializedILi4ELi2ELi32ELb1ELb0EEEJNS5_IJSX_SF_SG_EEENS5_IJNSJ_ISX_SC_EENSJ_IS13_SC_EEEEEfNS5_IJSC_llEEEfS2K_NS2B_6fusion15FusionCallbacksIS2F_NS2L_17LinearCombinationIffffLNS_15FloatRoundStyleE2EEES2G_S2J_JEEENS4_5SM1004TMEM4LOAD26SM100_TMEM_LOAD_32dp32b32xENS4_13SM90_TMA_LOADENS1Q_INS1R_ILi2ELi5ELi2EEENS24_ILi32EEENSJ_INS5_IJS13_ST_EEENS5_IJSC_S13_EEEEEEENS4_39AutoVectorizingCopyWithAssumedAlignmentILi128EEENS4_14SM90_TMA_STOREES31_S33_S33_EEEvvEEEEvNT_6ParamsE)
        .other          _ZN7cutlass13device_kernelINS_4gemm6kernel13GemmUniversalIN4cute5tupleIJiiiiEEENS1_10collective13CollectiveMmaINS1_41MainloopSm100TmaUmmaWarpSpecializedSparseILi6ELi2ELi1ENS5_IJNS4_1CILi2EEENSA_ILi1EEESC_EEEEENS5_IJNSA_ILi256EEESF_NSA_ILi64EEEEEENS_10bfloat16_tENS5_IJNS4_6LayoutINS5_IJiNS5_IJSB_iEEEiEEENS5_IJlNS5_IJSC_SB_EEElEEEEENSJ_INS5_IJNS5_IJNS5_IJNSA_ILi8EEESB_SP_EEEiEEENS5_IJNS5_IJNSA_ILi16EEESB_NSA_ILi4EEEEEEiEEEiEEENS5_IJNS5_IJNS5_IJNSA_ILi128EEESS_NSA_ILi2048EEEEEENSA_ILi16384EEEEEENS5_IJNS5_IJSC_NSA_ILi1024EEENSA_ILi32EEEEEElEEElEEEEEEEESI_NS5_IJlSC_lEEENS4_8TiledMMAINS4_8MMA_AtomIJNS4_33SM100_MMA_F16BF16_2x1SM_SS_SPARSEISI_SI_fLi256ELi256ELNS4_4UMMA5MajorE0ELS1E_0ELNS1D_7ScaleInE0ELS1F_0EEEEEENSJ_INS5_IJSC_SC_SC_EEENS5_IJNSA_ILi0EEES1J_S1J_EEEEENS5_IJNS4_10UnderscoreES1M_S1M_EEEEENS4_18SM100_TMA_2SM_LOADENS4_14ComposedLayoutINS4_7SwizzleILi2ELi4ELi3EEENS4_25smem_sparse_ptr_flag_bitsILi2ELi16EEENSJ_INS5_IJNS5_IJSC_SP_EEENS5_IJSB_S13_EEEEEENS5_IJNS5_IJS1J_SG_EEESM_EEEEEEEvNS4_8identityES1P_NS1Q_INS1R_ILi3ELi4ELi3EEENS4_18smem_ptr_flag_bitsILi16EEENSJ_INS5_IJSP_SG_EEENS5_IJSG_SC_EEEEEEEvS22_EENS_8epilogue10collective18CollectiveEpilogueINS2B_23Sm100TmaWarpSpecializedILi4ELi2ELi32ELb1ELb0EEEJNS5_IJSX_SF_SG_EEENS5_IJNSJ_ISX_SC_EENSJ_IS13_SC_EEEEEfNS5_IJSC_llEEEfS2K_NS2B_6fusion15FusionCallbacksIS2F_NS2L_17LinearCombinationIffffLNS_15FloatRoundStyleE2EEES2G_S2J_JEEENS4_5SM1004TMEM4LOAD26SM100_TMEM_LOAD_32dp32b32xENS4_13SM90_TMA_LOADENS1Q_INS1R_ILi2ELi5ELi2EEENS24_ILi32EEENSJ_INS5_IJS13_ST_EEENS5_IJSC_S13_EEEEEEENS4_39AutoVectorizingCopyWithAssumedAlignmentILi128EEENS4_14SM90_TMA_STOREES31_S33_S33_EEEvvEEEEvNT_6ParamsE,@"STO_CUDA_ENTRY STV_DEFAULT"
_ZN7cutlass13device_kernelINS_4gemm6kernel13GemmUniversalIN4cute5tupleIJiiiiEEENS1_10collective13CollectiveMmaINS1_41MainloopSm100TmaUmmaWarpSpecializedSparseILi6ELi2ELi1ENS5_IJNS4_1CILi2EEENSA_ILi1EEESC_EEEEENS5_IJNSA_ILi256EEESF_NSA_ILi64EEEEEENS_10bfloat16_tENS5_IJNS4_6LayoutINS5_IJiNS5_IJSB_iEEEiEEENS5_IJlNS5_IJSC_SB_EEElEEEEENSJ_INS5_IJNS5_IJNS5_IJNSA_ILi8EEESB_SP_EEEiEEENS5_IJNS5_IJNSA_ILi16EEESB_NSA_ILi4EEEEEEiEEEiEEENS5_IJNS5_IJNS5_IJNSA_ILi128EEESS_NSA_ILi2048EEEEEENSA_ILi16384EEEEEENS5_IJNS5_IJSC_NSA_ILi1024EEENSA_ILi32EEEEEElEEElEEEEEEEESI_NS5_IJlSC_lEEENS4_8TiledMMAINS4_8MMA_AtomIJNS4_33SM100_MMA_F16BF16_2x1SM_SS_SPARSEISI_SI_fLi256ELi256ELNS4_4UMMA5MajorE0ELS1E_0ELNS1D_7ScaleInE0ELS1F_0EEEEEENSJ_INS5_IJSC_SC_SC_EEENS5_IJNSA_ILi0EEES1J_S1J_EEEEENS5_IJNS4_10UnderscoreES1M_S1M_EEEEENS4_18SM100_TMA_2SM_LOADENS4_14ComposedLayoutINS4_7SwizzleILi2ELi4ELi3EEENS4_25smem_sparse_ptr_flag_bitsILi2ELi16EEENSJ_INS5_IJNS5_IJSC_SP_EEENS5_IJSB_S13_EEEEEENS5_IJNS5_IJS1J_SG_EEESM_EEEEEEEvNS4_8identityES1P_NS1Q_INS1R_ILi3ELi4ELi3EEENS4_18smem_ptr_flag_bitsILi16EEENSJ_INS5_IJSP_SG_EEENS5_IJSG_SC_EEEEEEEvS22_EENS_8epilogue10collective18CollectiveEpilogueINS2B_23Sm100TmaWarpSpecializedILi4ELi2ELi32ELb1ELb0EEEJNS5_IJSX_SF_SG_EEENS5_IJNSJ_ISX_SC_EENSJ_IS13_SC_EEEEEfNS5_IJSC_llEEEfS2K_NS2B_6fusion15FusionCallbacksIS2F_NS2L_17LinearCombinationIffffLNS_15FloatRoundStyleE2EEES2G_S2J_JEEENS4_5SM1004TMEM4LOAD26SM100_TMEM_LOAD_32dp32b32xENS4_13SM90_TMA_LOADENS1Q_INS1R_ILi2ELi5ELi2EEENS24_ILi32EEENSJ_INS5_IJS13_ST_EEENS5_IJSC_S13_EEEEEEENS4_39AutoVectorizingCopyWithAssumedAlignmentILi128EEENS4_14SM90_TMA_STOREES31_S33_S33_EEEvvEEEEvNT_6ParamsE:
[----:B------:R-:W1:Y:S01]  /*0000*/  LDC R1, c[0x0][0x37c] ;  /* 0x0000df00ff017b82 */ /* 0x000e620000000800 */
[----:B------:R-:W2:Y:S01]  /*0010*/  S2R R95, SR_TID.X ;  /* 0x00000000005f7919 */ /* 0x000ea20000002100 */
[----:B------:R-:W3:Y:S06]  /*0020*/  LDCU.64 UR10, c[0x0][0xa90] ;  /* 0x00015200ff0a77ac */ /* 0x000eec0008000a00 */
[----:B------:R-:W4:Y:S01]  /*0030*/  S2UR UR54, SR_CgaCtaId ;  /* 0x00000000003679c3 */ /* 0x000f220000008800 */
[----:B------:R-:W-:Y:S02]  /*0040*/  PRMT R78, RZ, 0x7610, R78 ;  /* 0x00007610ff4e7816 */ /* 0x000fe4000000004e */
[----:B------:R-:W-:Y:S01]  /*0050*/  ELECT P2, URZ, PT ;  /* 0x0000000000ff782f */ /* 0x000fe20003840000 */
[----:B---3--:R-:W-:-:S04]  /*0060*/  UISETP.NE.U32.AND UP0, UPT, UR10, URZ, UPT ;  /* 0x000000ff0a00728c */ /* 0x008fc8000bf05070 */
[----:B------:R-:W-:Y:S02]  /*0070*/  UISETP.NE.AND.EX UP0, UPT, UR11, URZ, UPT, UP0 ;  /* 0x000000ff0b00728c */ /* 0x000fe4000bf05300 */
[----:B----4-:R-:W-:Y:S01]  /*0080*/  ULOP3.LUT UR20, UR54, 0x1, URZ, 0xc0, !UPT ;  /* 0x0000000136147892 */ /* 0x010fe2000f8ec0ff */
[----:B--2---:R-:W-:-:S05]  /*0090*/  SHF.R.U32.HI R80, RZ, 0x5, R95 ;  /* 0x00000005ff507819 */ /* 0x004fca000001165f */
[----:B------:R-:W2:Y:S02]  /*00a0*/  SHFL.IDX PT, R0, R80, RZ, 0x1f ;  /* 0x00001fff50007589 */ /* 0x000ea400000e0000 */
[----:B--2---:R-:W-:Y:S01]  /*00b0*/  R2UR UR18, R0 ;  /* 0x00000000001272ca */ /* 0x004fe200000e0000 */
[----:B-1----:R-:W-:-:S14]  /*00c0*/  BRA.U UP0, `(.L_x_0) ;  /* 0x0000000100307547 */ /* 0x002fdc000b800000 */
[----:B------:R-:W1:Y:S02]  /*00d0*/  LDCU.64 UR4, c[0x0][0xa88] ;  /* 0x00015100ff0477ac */ /* 0x000e640008000a00 */
[----:B-1----:R-:W-:-:S04]  /*00e0*/  UISETP.NE.U32.AND UP0, UPT, UR4, URZ, UPT ;  /* 0x000000ff0400728c */ /* 0x002fc8000bf05070 */
[----:B------:R-:W-:-:S09]  /*00f0*/  UISETP.NE.AND.EX UP0, UPT, UR5, URZ, UPT, UP0 ;  /* 0x000000ff0500728c */ /* 0x000fd2000bf05300 */
[----:B------:R-:W-:Y:S05]  /*0100*/  BRA.U !UP0, `(.L_x_1) ;  /* 0x0000000108147547 */ /* 0x000fea000b800000 */
[----:B------:R-:W1:Y:S01]  /*0110*/  LDC.64 R2, c[0x0][0xa88] ;  /* 0x0002a200ff027b82 */ /* 0x000e620000000a00 */
[----:B------:R-:W1:Y:S02]  /*0120*/  LDCU.64 UR4, c[0x0][0x358] ;  /* 0x00006b00ff0477ac */ /* 0x000e640008000a00 */
[----:B-1----:R1:W5:Y:S01]  /*0130*/  LDG.E R41, desc[UR4][R2.64] ;  /* 0x0000000402297981 */ /* 0x002362000c1e1900 */
[----:B------:R-:W-:Y:S01]  /*0140*/  HFMA2 R78, -RZ, RZ, 0, 5.9604644775390625e-08 ;  /* 0x00000001ff4e7431 */ /* 0x000fe200000001ff */
[----:B------:R-:W-:Y:S05]  /*0150*/  BRA `(.L_x_0) ;  /* 0x00000000000c7947 */ /* 0x000fea0003800000 */
.L_x_1:
[----:B------:R-:W1:Y:S01]  /*0160*/  LDCU UR4, c[0x0][0xa80] ;  /* 0x00015000ff0477ac */ /* 0x000e620008000800 */
[----:B------:R-:W-:Y:S01]  /*0170*/  HFMA2 R78, -RZ, RZ, 0, 5.9604644775390625e-08 ;  /* 0x00000001ff4e7431 */ /* 0x000fe200000001ff */
[----:B-1----:R-:W-:-:S07]  /*0180*/  MOV R41, UR4 ;  /* 0x0000000400297c02 */ /* 0x002fce0008000f00 */
.L_x_0:
[----:B------:R-:W2:Y:S02]  /*0190*/  LDCU.64 UR4, c[0x0][0xab0] ;  /* 0x00015600ff0477ac */ /* 0x000ea40008000a00 */
[----:B--2---:R-:W-:-:S04]  /*01a0*/  UISETP.NE.U32.AND UP0, UPT, UR4, URZ, UPT ;  /* 0x000000ff0400728c */ /* 0x004fc8000bf05070 */
[----:B------:R-:W-:-:S09]  /*01b0*/  UISETP.NE.AND.EX UP0, UPT, UR5, URZ, UPT, UP0 ;  /* 0x000000ff0500728c */ /* 0x000fd2000bf05300 */
[----:B------:R-:W-:Y:S05]  /*01c0*/  BRA.U UP0, `(.L_x_2) ;  /* 0x0000000100287547 */ /* 0x000fea000b800000 */
[----:B------:R-:W2:Y:S02]  /*01d0*/  LDCU.64 UR4, c[0x0][0xaa8] ;  /* 0x00015500ff0477ac */ /* 0x000ea40008000a00 */
[----:B--2---:R-:W-:-:S04]  /*01e0*/  UISETP.NE.U32.AND UP0, UPT, UR4, URZ, UPT ;  /* 0x000000ff0400728c */ /* 0x004fc8000bf05070 */
[----:B------:R-:W-:-:S09]  /*01f0*/  UISETP.NE.AND.EX UP0, UPT, UR5, URZ, UPT, UP0 ;  /* 0x000000ff0500728c */ /* 0x000fd2000bf05300 */
[----:B------:R-:W-:Y:S05]  /*0200*/  BRA.U !UP0, `(.L_x_3) ;  /* 0x0000000108107547 */ /* 0x000fea000b800000 */
[----:B------:R-:W2:Y:S01]  /*0210*/  LDC.64 R36, c[0x0][0xaa8] ;  /* 0x0002aa00ff247b82 */ /* 0x000ea20000000a00 */
[----:B------:R-:W2:Y:S02]  /*0220*/  LDCU.64 UR4, c[0x0][0x358] ;  /* 0x00006b00ff0477ac */ /* 0x000ea40008000a00 */
[----:B--2---:R2:W5:Y:S01]  /*0230*/  LDG.E R36, desc[UR4][R36.64] ;  /* 0x0000000424247981 */ /* 0x004562000c1e1900 */
[----:B------:R-:W-:Y:S05]  /*0240*/  BRA `(.L_x_2) ;  /* 0x0000000000087947 */ /* 0x000fea0003800000 */
.L_x_3:
[----:B------:R-:W2:Y:S02]  /*0250*/  LDCU UR4, c[0x0][0xaa0] ;  /* 0x00015400ff0477ac */ /* 0x000ea40008000800 */
[----:B--2---:R-:W-:Y:S02]  /*0260*/  MOV R36, UR4 ;  /* 0x0000000400247c02 */ /* 0x004fe40008000f00 */
.L_x_2:
[----:B------:R-:W-:Y:S01]  /*0270*/  IMAD.U32 R0, RZ, RZ, UR18 ;  /* 0x00000012ff007e24 */ /* 0x000fe2000f8e00ff */
[----:B------:R-:W-:Y:S04]  /*0280*/  BSSY.RECONVERGENT B0, `(.L_x_4) ;  /* 0x000000f000007945 */ /* 0x000fe80003800200 */
[C---:B------:R-:W-:Y:S02]  /*0290*/  ISETP.NE.OR P1, PT, R0.reuse, 0x1, !P2 ;  /* 0x000000010000780c */ /* 0x040fe40005725670 */
[----:B------:R-:W-:-:S11]  /*02a0*/  ISETP.NE.OR P0, PT, R0, 0x3, !P2 ;  /* 0x000000030000780c */ /* 0x000fd60005705670 */
[----:B------:R-:W-:Y:S05]  /*02b0*/  @P1 BRA `(.L_x_5) ;  /* 0x00000000002c1947 */ /* 0x000fea0003800000 */
[----:B------:R-:W3:Y:S02]  /*02c0*/  LDCU.64 UR4, c[0x0][0x348] ;  /* 0x00006900ff0477ac */ /* 0x000ee40008000a00 */
[----:B---3--:R-:W-:Y:S02]  /*02d0*/  UIADD3 UR8, UP2, UPT, UR4, 0x80, URZ ;  /* 0x0000008004087890 */ /* 0x008fe4000ff5e0ff */
[----:B------:R-:W-:Y:S02]  /*02e0*/  UIADD3 UR6, UP1, UPT, UR4, 0x280, URZ ;  /* 0x0000028004067890 */ /* 0x000fe4000ff3e0ff */
[----:B------:R-:W-:Y:S02]  /*02f0*/  UIADD3 UR4, UP0, UPT, UR4, 0x180, URZ ;  /* 0x0000018004047890 */ /* 0x000fe4000ff1e0ff */
[----:B------:R-:W-:Y:S02]  /*0300*/  UIADD3.X UR9, UPT, UPT, URZ, UR5, URZ, UP2, !UPT ;  /* 0x00000005ff097290 */ /* 0x000fe400097fe4ff */
[----:B------:R-:W-:-:S02]  /*0310*/  UIADD3.X UR7, UPT, UPT, URZ, UR5, URZ, UP1, !UPT ;  /* 0x00000005ff077290 */ /* 0x000fc40008ffe4ff */
[----:B------:R-:W-:-:S05]  /*0320*/  UIADD3.X UR5, UPT, UPT, URZ, UR5, URZ, UP0, !UPT ;  /* 0x00000005ff057290 */ /* 0x000fca00087fe4ff */
[----:B------:R3:W-:Y:S02]  /*0330*/  UTMACCTL.PF [UR8] ;  /* 0x00000000080079b9 */ /* 0x0007e40008040000 */
[----:B------:R3:W-:Y:S02]  /*0340*/  UTMACCTL.PF [UR6] ;  /* 0x00000000060079b9 */ /* 0x0007e40008040000 */
[----:B------:R3:W-:Y:S02]  /*0350*/  UTMACCTL.PF [UR4] ;  /* 0x00000000040079b9 */ /* 0x0007e40008040000 */
[----:B---3--:R-:W-:Y:S01]  /*0360*/  NOP ;  /* 0x0000000000007918 */ /* 0x008fe20000000000 */
.L_x_5:
[----:B------:R-:W-:Y:S05]  /*0370*/  BSYNC.RECONVERGENT B0 ;  /* 0x0000000000007941 */ /* 0x000fea0003800200 */
.L_x_4:
[----:B------:R-:W-:Y:S04]  /*0380*/  BSSY.RECONVERGENT B0, `(.L_x_6) ;  /* 0x000000a000007945 */ /* 0x000fe80003800200 */
[----:B------:R-:W-:Y:S05]  /*0390*/  @P0 BRA `(.L_x_7) ;  /* 0x0000000000200947 */ /* 0x000fea0003800000 */
[----:B------:R-:W3:Y:S02]  /*03a0*/  LDCU.64 UR4, c[0x0][0x348] ;  /* 0x00006900ff0477ac */ /* 0x000ee40008000a00 */
[----:B---3--:R-:W-:Y:S02]  /*03b0*/  UIADD3 UR6, UP1, UPT, UR4, 0x780, URZ ;  /* 0x0000078004067890 */ /* 0x008fe4000ff3e0ff */
[----:B------:R-:W-:Y:S02]  /*03c0*/  UIADD3 UR4, UP0, UPT, UR4, 0x880, URZ ;  /* 0x0000088004047890 */ /* 0x000fe4000ff1e0ff */
[----:B------:R-:W-:Y:S02]  /*03d0*/  UIADD3.X UR7, UPT, UPT, URZ, UR5, URZ, UP1, !UPT ;  /* 0x00000005ff077290 */ /* 0x000fe40008ffe4ff */
[----:B------:R-:W-:-:S07]  /*03e0*/  UIADD3.X UR5, UPT, UPT, URZ, UR5, URZ, UP0, !UPT ;  /* 0x00000005ff057290 */ /* 0x000fce00087fe4ff */
[----:B------:R3:W-:Y:S02]  /*03f0*/  UTMACCTL.PF [UR6] ;  /* 0x00000000060079b9 */ /* 0x0007e40008040000 */
[----:B------:R3:W-:Y:S02]  /*0400*/  UTMACCTL.PF [UR4] ;  /* 0x00000000040079b9 */ /* 0x0007e40008040000 */
[----:B---3--:R-:W-:Y:S01]  /*0410*/  NOP ;  /* 0x0000000000007918 */ /* 0x008fe20000000000 */
.L_x_7:
[----:B------:R-:W-:Y:S05]  /*0420*/  BSYNC.RECONVERGENT B0 ;  /* 0x0000000000007941 */ /* 0x000fea0003800200 */
.L_x_6:
[----:B------:R-:W3:Y:S01]  /*0430*/  LDCU.64 UR4, c[0x0][0xa88] ;  /* 0x00015100ff0477ac */ /* 0x000ee20008000a00 */
[----:B------:R-:W-:Y:S02]  /*0440*/  UISETP.EQ.U32.AND UP1, UPT, UR10, URZ, UPT ;  /* 0x000000ff0a00728c */ /* 0x000fe4000bf22070 */
[----:B------:R-:W-:Y:S02]  /*0450*/  UPLOP3.LUT UP4, UPT, UPT, UPT, UPT, 0x80, 0x8 ;  /* 0x000000000008789c */ /* 0x000fe40003f8f070 */
[----:B---3--:R-:W-:-:S04]  /*0460*/  UISETP.NE.U32.AND UP0, UPT, UR4, URZ, UPT ;  /* 0x000000ff0400728c */ /* 0x008fc8000bf05070 */
[----:B------:R-:W-:-:S04]  /*0470*/  UISETP.NE.AND.EX UP2, UPT, UR5, URZ, UPT, UP0 ;  /* 0x000000ff0500728c */ /* 0x000fc8000bf45300 */
[----:B------:R-:W-:-:S04]  /*0480*/  UISETP.EQ.OR.EX UP3, UPT, UR11, URZ, !UP2, UP1 ;  /* 0x000000ff0b00728c */ /* 0x000fc8000d762710 */
[----:B------:R-:W-:-:S06]  /*0490*/  UP2UR UR4, UPR, URZ, 0x8 ;  /* 0x00000008ff047883 */ /* 0x000fcc0008000000 */
[----:B------:R-:W-:Y:S01]  /*04a0*/  MOV R87, UR4 ;  /* 0x0000000400577c02 */ /* 0x000fe20008000f00 */
[----:B------:R-:W-:Y:S06]  /*04b0*/  BRA.U !UP3, `(.L_x_8) ;  /* 0x000000010b207547 */ /* 0x000fec000b800000 */
[----:B------:R-:W-:Y:S01]  /*04c0*/  UISETP.NE.U32.AND UP0, UPT, UR10, URZ, UPT ;  /* 0x000000ff0a00728c */ /* 0x000fe2000bf05070 */
[----:B-----5:R-:W-:Y:S01]  /*04d0*/  FSETP.NEU.AND P0, PT, R41, RZ, PT ;  /* 0x000000ff2900720b */ /* 0x020fe20003f0d000 */
[----:B------:R-:W-:Y:S02]  /*04e0*/  USEL UR4, URZ, 0xffffffff, UP2 ;  /* 0xffffffffff047887 */ /* 0x000fe40009000000 */
[----:B------:R-:W-:-:S10]  /*04f0*/  UISETP.NE.AND.EX UP1, UPT, UR11, URZ, UPT, UP0 ;  /* 0x000000ff0b00728c */ /* 0x000fd4000bf25300 */
[----:B------:R-:W-:Y:S01]  /*0500*/  VOTEU.ANY UP0, P0 ;  /* 0x0000000000ff7886 */ /* 0x000fe20000000100 */
[----:B------:R-:W-:-:S04]  /*0510*/  @!UP1 USEL UR4, URZ, 0xffffffff, UP0 ;  /* 0xffffffffff049887 */ /* 0x000fc80008000000 */
[----:B------:R-:W-:-:S04]  /*0520*/  ULOP3.LUT UR4, UR4, 0x1, URZ, 0xc0, !UPT ;  /* 0x0000000104047892 */ /* 0x000fc8000f8ec0ff */
[----:B------:R-:W-:-:S11]  /*0530*/  UISETP.NE.U32.AND UP4, UPT, UR4, 0x1, UPT ;  /* 0x000000010400788c */ /* 0x000fd6000bf85070 */
.L_x_8:
[----:B------:R-:W3:Y:S02]  /*0540*/  SHFL.IDX PT, R0, R80, RZ, 0x1f ;  /* 0x00001fff50007589 */ /* 0x000ee400000e0000 */
[----:B---3--:R-:W-:-:S13]  /*0550*/  ISETP.NE.AND P0, PT, R0, RZ, PT ;  /* 0x000000ff0000720c */ /* 0x008fda0003f05270 */
[----:B------:R-:W-:Y:S05]  /*0560*/  @P0 BRA `(.L_x_9) ;  /* 0x0000000000540947 */ /* 0x000fea0003800000 */
[----:B------:R-:W-:Y:S01]  /*0570*/  UMOV UR4, 0x400 ;  /* 0x0000040000047882 */ /* 0x000fe20000000000 */
[----:B------:R-:W-:Y:S01]  /*0580*/  UMOV UR6, 0x1 ;  /* 0x0000000100067882 */ /* 0x000fe20000000000 */
[----:B------:R-:W-:Y:S02]  /*0590*/  ULEA UR4, UR54, UR4, 0x18 ;  /* 0x0000000436047291 */ /* 0x000fe4000f8ec0ff */
[----:B------:R-:W-:-:S04]  /*05a0*/  UIADD3 UR6, UPT, UPT, -UR6, 0x100000, URZ ;  /* 0x0010000006067890 */ /* 0x000fc8000fffe1ff */
[----:B------:R-:W-:Y:S02]  /*05b0*/  USHF.L.U32 UR7, UR6, 0xb, URZ ;  /* 0x0000000b06077899 */ /* 0x000fe400080006ff */
[----:B------:R-:W-:Y:S01]  /*05c0*/  USHF.L.U32 UR6, UR6, 0x1, URZ ;  /* 0x0000000106067899 */ /* 0x000fe200080006ff */
[----:B------:R-:W-:Y:S01]  /*05d0*/  ELECT P0, URZ, PT ;  /* 0x0000000000ff782f */ /* 0x000fe20003800000 */
[----:B------:R-:W3:Y:S10]  /*05e0*/  FENCE.VIEW.ASYNC.S ;  /* 0x00000000000073c6 */ /* 0x000ef40000000000 */
[----:B---3--:R3:W4:Y:S01]  /*05f0*/  SYNCS.EXCH.64 URZ, [UR4], UR6 ;  /* 0x0000000604ff75b2 */ /* 0x0087220008000100 */
[----:B------:R3:W1:Y:S01]  /*0600*/  SYNCS.EXCH.64 URZ, [UR4+0x30], UR6 ;  /* 0x0000300604ff75b2 */ /* 0x0006620008000100 */
        /* <DEDUP_REMOVED lines=10> */
[----:B------:R-:W-:Y:S01]  /*06b0*/  NOP ;  /* 0x0000000000007918 */ /* 0x000fe20000000000 */
.L_x_9:
[----:B------:R-:W2:Y:S01]  /*06c0*/  SHFL.IDX PT, R0, R80, RZ, 0x1f ;  /* 0x00001fff50007589 */ /* 0x000ea200000e0000 */
[----:B------:R-:W-:Y:S01]  /*06d0*/  NOP ;  /* 0x0000000000007918 */ /* 0x000fe20000000000 */
[----:B--2---:R-:W-:-:S13]  /*06e0*/  ISETP.NE.AND P0, PT, R0, 0x1, PT ;  /* 0x000000010000780c */ /* 0x004fda0003f05270 */
[----:B------:R-:W-:Y:S05]  /*06f0*/  @P0 BRA `(.L_x_10) ;  /* 0x0000000000540947 */ /* 0x000fea0003800000 */
[----:B---3--:R-:W-:Y:S01]  /*0700*/  UMOV UR4, 0x400 ;  /* 0x0000040000047882 */ /* 0x008fe20000000000 */
[----:B------:R-:W-:Y:S01]  /*0710*/  UMOV UR8, 0x20 ;  /* 0x0000002000087882 */ /* 0x000fe20000000000 */
[----:B------:R-:W-:Y:S01]  /*0720*/  UMOV UR6, 0x80 ;  /* 0x0000008000067882 */ /* 0x000fe20000000000 */
[----:B------:R-:W-:Y:S02]  /*0730*/  ULEA UR4, UR54, UR4, 0x18 ;  /* 0x0000000436047291 */ /* 0x000fe4000f8ec0ff */
[----:B------:R-:W-:-:S04]  /*0740*/  UIADD3 UR8, UPT, UPT, -UR8, 0x100000, URZ ;  /* 0x0010000008087890 */ /* 0x000fc8000fffe1ff */
[----:B------:R-:W-:Y:S02]  /*0750*/  USHF.L.U32 UR9, UR8, 0xb, URZ ;  /* 0x0000000b08097899 */ /* 0x000fe400080006ff */
[----:B------:R-:W-:Y:S02]  /*0760*/  USHF.L.U32 UR8, UR8, 0x1, URZ ;  /* 0x0000000108087899 */ /* 0x000fe400080006ff */
[----:B------:R-:W-:-:S04]  /*0770*/  UIADD3 UR6, UPT, UPT, -UR6, 0x100000, URZ ;  /* 0x0010000006067890 */ /* 0x000fc8000fffe1ff */
[----:B------:R-:W-:Y:S02]  /*0780*/  USHF.L.U32 UR7, UR6, 0xb, URZ ;  /* 0x0000000b06077899 */ /* 0x000fe400080006ff */
[----:B------:R-:W-:Y:S01]  /*0790*/  USHF.L.U32 UR6, UR6, 0x1, URZ ;  /* 0x0000000106067899 */ /* 0x000fe200080006ff */
[----:B------:R-:W-:Y:S01]  /*07a0*/  ELECT P0, URZ, PT ;  /* 0x0000000000ff782f */ /* 0x000fe20003800000 */
[----:B------:R-:W2:Y:S02]  /*07b0*/  FENCE.VIEW.ASYNC.S ;  /* 0x00000000000073c6 */ /* 0x000ea40000000000 */
[----:B--2---:R2:W3:Y:S08]  /*07c0*/  SYNCS.EXCH.64 URZ, [UR4+0x60], UR8 ;  /* 0x0000600804ff75b2 */ /* 0x0044f00008000100 */
        /* <DEDUP_REMOVED lines=8> */
.L_x_10:
[----:B------:R-:W4:Y:S01]  /*0850*/  SHFL.IDX PT, R0, R80, RZ, 0x1f ;  /* 0x00001fff50007589 */ /* 0x000f2200000e0000 */
[----:B------:R-:W-:Y:S01]  /*0860*/  NOP ;  /* 0x0000000000007918 */ /* 0x000fe20000000000 */
[----:B----4-:R-:W-:-:S13]  /*0870*/  ISETP.NE.AND P0, PT, R0, 0x3, PT ;  /* 0x000000030000780c */ /* 0x010fda0003f05270 */
[----:B------:R-:W-:Y:S05]  /*0880*/  @P0 BRA `(.L_x_11) ;  /* 0x00000000002c0947 */ /* 0x000fea0003800000 */
[----:B--23--:R-:W-:Y:S01]  /*0890*/  UMOV UR6, 0x400 ;  /* 0x0000040000067882 */ /* 0x00cfe20000000000 */
[----:B------:R-:W-:Y:S01]  /*08a0*/  UMOV UR4, 0x20 ;  /* 0x0000002000047882 */ /* 0x000fe20000000000 */
[----:B------:R-:W-:Y:S02]  /*08b0*/  ULEA UR6, UR54, UR6, 0x18 ;  /* 0x0000000636067291 */ /* 0x000fe4000f8ec0ff */
[----:B------:R-:W-:-:S04]  /*08c0*/  UIADD3 UR4, UPT, UPT, -UR4, 0x100000, URZ ;  /* 0x0010000004047890 */ /* 0x000fc8000fffe1ff */
[----:B------:R-:W-:Y:S02]  /*08d0*/  USHF.L.U32 UR5, UR4, 0xb, URZ ;  /* 0x0000000b04057899 */ /* 0x000fe400080006ff */
[----:B------:R-:W-:Y:S01]  /*08e0*/  USHF.L.U32 UR4, UR4, 0x1, URZ ;  /* 0x0000000104047899 */ /* 0x000fe200080006ff */
[----:B------:R-:W-:Y:S01]  /*08f0*/  ELECT P0, URZ, PT ;  /* 0x0000000000ff782f */ /* 0x000fe20003800000 */
[----:B------:R-:W2:Y:S10]  /*0900*/  FENCE.VIEW.ASYNC.S ;  /* 0x00000000000073c6 */ /* 0x000eb40000000000 */
[----:B--2---:R4:W2:Y:S01]  /*0910*/  SYNCS.EXCH.64 URZ, [UR6+0xa0], UR4 ;  /* 0x0000a00406ff75b2 */ /* 0x0048a20008000100 */
[----:B------:R4:W3:Y:S02]  /*0920*/  SYNCS.EXCH.64 URZ, [UR6+0xa8], UR4 ;  /* 0x0000a80406ff75b2 */ /* 0x0008e40008000100 */
[----:B----4-:R-:W-:Y:S01]  /*0930*/  NOP ;  /* 0x0000000000007918 */ /* 0x010fe20000000000 */
.L_x_11:
[----:B------:R-:W4:Y:S01]  /*0940*/  SHFL.IDX PT, R0, R80, RZ, 0x1f ;  /* 0x00001fff50007589 */ /* 0x000f2200000e0000 */
[----:B------:R-:W-:Y:S01]  /*0950*/  NOP ;  /* 0x0000000000007918 */ /* 0x000fe20000000000 */
[----:B----4-:R-:W-:-:S13]  /*0960*/  ISETP.NE.AND P0, PT, R0, 0x4, PT ;  /* 0x000000040000780c */ /* 0x010fda0003f05270 */
[----:B------:R-:W-:Y:S05]  /*0970*/  @P0 BRA `(.L_x_12) ;  /* 0x0000000000480947 */ /* 0x000fea0003800000 */
[----:B--23--:R-:W-:Y:S01]  /*0980*/  UMOV UR4, 0x1e0 ;  /* 0x000001e000047882 */ /* 0x00cfe20000000000 */
[----:B------:R-:W-:Y:S01]  /*0990*/  UMOV UR6, 0x400 ;  /* 0x0000040000067882 */ /* 0x000fe20000000000 */
[----:B------:R-:W-:Y:S01]  /*09a0*/  USEL UR4, UR4, 0x1a0, UP4 ;  /* 0x000001a004047887 */ /* 0x000fe2000a000000 */
        /* <DEDUP_REMOVED lines=10> */
[----:B--2---:R4:W2:Y:S08]  /*0a50*/  SYNCS.EXCH.64 URZ, [UR6+0xb0], UR8 ;  /* 0x0000b00806ff75b2 */ /* 0x0048b00008000100 */
[----:B------:R4:W3:Y:S01]  /*0a60*/  SYNCS.EXCH.64 URZ, [UR6+0xc0], UR4 ;  /* 0x0000c00406ff75b2 */ /* 0x0008e20008000100 */
[----:B------:R4:W1:Y:S01]  /*0a70*/  SYNCS.EXCH.64 URZ, [UR6+0xb8], UR8 ;  /* 0x0000b80806ff75b2 */ /* 0x0008620008000100 */
[----:B------:R4:W1:Y:S02]  /*0a80*/  SYNCS.EXCH.64 URZ, [UR6+0xc8], UR4 ;  /* 0x0000c80406ff75b2 */ /* 0x0008640008000100 */
[----:B----4-:R-:W-:Y:S01]  /*0a90*/  NOP ;  /* 0x0000000000007918 */ /* 0x010fe20000000000 */
.L_x_12:
[----:B------:R-:W4:Y:S01]  /*0aa0*/  SHFL.IDX PT, R0, R80, RZ, 0x1f ;  /* 0x00001fff50007589 */ /* 0x000f2200000e0000 */
[----:B------:R-:W-:Y:S01]  /*0ab0*/  NOP ;  /* 0x0000000000007918 */ /* 0x000fe20000000000 */
[----:B----4-:R-:W-:-:S13]  /*0ac0*/  ISETP.NE.AND P0, PT, R0, 0x5, PT ;  /* 0x000000050000780c */ /* 0x010fda0003f05270 */
[----:B------:R-:W-:Y:S05]  /*0ad0*/  @P0 BRA `(.L_x_13) ;  /* 0x00000000003c0947 */ /* 0x000fea0003800000 */
[----:B--23--:R-:W-:Y:S01]  /*0ae0*/  UMOV UR4, 0x400 ;  /* 0x0000040000047882 */ /* 0x00cfe20000000000 */
        /* <DEDUP_REMOVED lines=12> */
[----:B------:R4:W3:Y:S02]  /*0bb0*/  SYNCS.EXCH.64 URZ, [UR4+0xd8], UR8 ;  /* 0x0000d80804ff75b2 */ /* 0x0008e40008000100 */
[----:B----4-:R-:W-:Y:S01]  /*0bc0*/  NOP ;  /* 0x0000000000007918 */ /* 0x010fe20000000000 */
.L_x_13:
[----:B------:R-:W4:Y:S01]  /*0bd0*/  SHFL.IDX PT, R0, R80, RZ, 0x1f ;  /* 0x00001fff50007589 */ /* 0x000f2200000e0000 */
[----:B------:R-:W-:Y:S01]  /*0be0*/  ISETP.NE.OR P1, PT, RZ, UR18, !P2 ;  /* 0x00000012ff007c0c */ /* 0x000fe2000d725670 */
        /* <DEDUP_REMOVED lines=12> */
[----:B------:R4:W3:Y:S01]  /*0cb0*/  SYNCS.EXCH.64 URZ, [UR4+0xf0], UR6 ;  /* 0x0000f00604ff75b2 */ /* 0x0008e20008000100 */
[----:B------:R4:W1:Y:S01]  /*0cc0*/  SYNCS.EXCH.64 URZ, [UR4+0xe8], UR6 ;  /* 0x0000e80604ff75b2 */ /* 0x0008620008000100 */
[----:B------:R4:W1:Y:S02]  /*0cd0*/  SYNCS.EXCH.64 URZ, [UR4+0xf8], UR6 ;  /* 0x0000f80604ff75b2 */ /* 0x0008640008000100 */
[----:B----4-:R-:W-:Y:S01]  /*0ce0*/  NOP ;  /* 0x0000000000007918 */ /* 0x010fe20000000000 */
.L_x_14:
[----:B------:R-:W-:Y:S01]  /*0cf0*/  VOTEU.ALL UP0, P1 ;  /* 0x0000000000ff7886 */ /* 0x000fe20000800000 */
[----:B--23--:R-:W-:Y:S01]  /*0d00*/  UMOV UR4, 0x100 ;  /* 0x0000010000047882 */ /* 0x00cfe20000000000 */
[----:B------:R-:W2:Y:S01]  /*0d10*/  LDCU UR7, c[0x0][0x36c] ;  /* 0x00006d80ff0777ac */ /* 0x000ea20008000800 */
[----:B------:R-:W-:Y:S01]  /*0d20*/  NOP ;  /* 0x0000000000007918 */ /* 0x000fe20000000000 */
[----:B-1----:R-:W-:Y:S01]  /*0d30*/  LOP3.LUT R3, R95, 0x1f, RZ, 0xc0, !PT ;  /* 0x0000001f5f037812 */ /* 0x002fe200078ec0ff */
[----:B------:R-:W-:Y:S01]  /*0d40*/  @!UP0 UMOV UR6, 0x400 ;  /* 0x0000040000068882 */ /* 0x000fe20000000000 */
[----:B------:R-:W-:-:S04]  /*0d50*/  @!UP0 UIADD3 UR4, UPT, UPT, -UR4, 0x100000, URZ ;  /* 0x0010000004048890 */ /* 0x000fc8000fffe1ff */
[----:B------:R-:W-:Y:S02]  /*0d60*/  @!UP0 USHF.L.U32 UR5, UR4, 0xb, URZ ;  /* 0x0000000b04058899 */ /* 0x000fe400080006ff */
[----:B------:R-:W-:Y:S02]  /*0d70*/  @!UP0 USHF.L.U32 UR4, UR4, 0x1, URZ ;  /* 0x0000000104048899 */ /* 0x000fe400080006ff */
[----:B------:R-:W-:Y:S01]  /*0d80*/  @!UP0 ULEA UR6, UR54, UR6, 0x18 ;  /* 0x0000000636068291 */ /* 0x000fe2000f8ec0ff */
[----:B------:R-:W-:Y:S01]  /*0d90*/  VOTEU.ALL UP0, P1 ;  /* 0x0000000000ff7886 */ /* 0x000fe20000800000 */
[----:B------:R-:W-:Y:S02]  /*0da0*/  UISETP.NE.AND UP5, UPT, UR18, URZ, UPT ;  /* 0x000000ff1200728c */ /* 0x000fe4000bfa5270 */
[----:B--2---:R-:W-:Y:S01]  /*0db0*/  UISETP.EQ.U32.AND UP6, UPT, UR7, 0x1, UPT ;  /* 0x000000010700788c */ /* 0x004fe2000bfc2070 */
[----:B------:R-:W1:Y:S07]  /*0dc0*/  FENCE.VIEW.ASYNC.S ;  /* 0x00000000000073c6 */ /* 0x000e6e0000000000 */
[----:B-1----:R1:W2:Y:S01]  /*0dd0*/  @!UP0 SYNCS.EXCH.64 URZ, [UR6+0x100], UR4 ;  /* 0x0001000406ff85b2 */ /* 0x0022a20008000100 */
[----:B------:R-:W-:Y:S05]  /*0de0*/  BRA.U !UP6, `(.L_x_15) ;  /* 0x000000010e087547 */ /* 0x000fea000b800000 */
[----:B--2---:R-:W-:Y:S01]  /*0df0*/  UCGABAR_ARV ;  /* 0x00000000000079c7 */ /* 0x004fe20008000000 */
[----:B------:R-:W-:Y:S05]  /*0e00*/  BRA `(.L_x_16) ;  /* 0x0000000000047947 */ /* 0x000fea0003800000 */
.L_x_15:
[----:B--2---:R-:W-:Y:S01]  /*0e10*/  NOP ;  /* 0x0000000000007918 */ /* 0x004fe20000000000 */
.L_x_16:
[----:B------:R-:W2:Y:S01]  /*0e20*/  S2UR UR26, SR_CTAID.X ;  /* 0x00000000001a79c3 */ /* 0x000ea20000002500 */
[----:B------:R-:W-:-:S05]  /*0e30*/  CS2R.32 R86, SR_CgaSize ;  /* 0x0000000000567805 */ /* 0x000fca0000008a00 */
[----:B------:R-:W-:-:S05]  /*0e40*/  IMAD R86, R86, -0xa0, RZ ;  /* 0xffffff6056567824 */ /* 0x000fca00078e02ff */
[----:B-1----:R-:W-:-:S14]  /*0e50*/  R2UR UR5, R86 ;  /* 0x00000000560572ca */ /* 0x002fdc00000e0000 */
[----:B------:R-:W1:Y:S01]  /*0e60*/  LDCU UR5, c[0x0][UR5+0x2b0] ;  /* 0x00005600050577ac */ /* 0x000e620008000800 */
[----:B------:R-:W-:-:S05]  /*0e70*/  CS2R.32 R86, SR_CgaSize ;  /* 0x0000000000567805 */ /* 0x000fca0000008a00 */
[----:B------:R-:W-:-:S05]  /*0e80*/  IMAD R86, R86, -0xa0, RZ ;  /* 0xffffff6056567824 */ /* 0x000fca00078e02ff */
[----:B------:R-:W-:-:S14]  /*0e90*/  R2UR UR4, R86 ;  /* 0x00000000560472ca */ /* 0x000fdc00000e0000 */
[----:B------:R-:W3:Y:S01]  /*0ea0*/  LDCU UR4, c[0x0][UR4+0x2b4] ;  /* 0x00005680040477ac */ /* 0x000ee20008000800 */
[----:B------:R-:W4:Y:S01]  /*0eb0*/  S2UR UR7, SR_CTAID.Y ;  /* 0x00000000000779c3 */ /* 0x000f220000002600 */
[----:B------:R-:W-:-:S05]  /*0ec0*/  CS2R.32 R86, SR_CgaSize ;  /* 0x0000000000567805 */ /* 0x000fca0000008a00 */
[----:B------:R-:W-:-:S05]  /*0ed0*/  IMAD R86, R86, -0xa0, RZ ;  /* 0xffffff6056567824 */ /* 0x000fca00078e02ff */
[----:B------:R-:W-:-:S14]  /*0ee0*/  R2UR UR8, R86 ;  /* 0x00000000560872ca */ /* 0x000fdc00000e0000 */
[----:B------:R-:W3:Y:S01]  /*0ef0*/  LDCU UR8, c[0x0][UR8+0x2a0] ;  /* 0x00005400080877ac */ /* 0x000ee20008000800 */
[----:B------:R-:W-:-:S05]  /*0f00*/  CS2R.32 R86, SR_CgaSize ;  /* 0x0000000000567805 */ /* 0x000fca0000008a00 */
[----:B------:R-:W-:-:S05]  /*0f10*/  IMAD R86, R86, -0xa0, RZ ;  /* 0xffffff6056567824 */ /* 0x000fca00078e02ff */
[----:B------:R-:W-:-:S14]  /*0f20*/  R2UR UR9, R86 ;  /* 0x00000000560972ca */ /* 0x000fdc00000e0000 */
[----:B------:R-:W3:Y:S01]  /*0f30*/  LDCU UR9, c[0x0][UR9+0x2a4] ;  /* 0x00005480090977ac */ /* 0x000ee20008000800 */
[----:B------:R-:W3:Y:S01]  /*0f40*/  S2UR UR36, SR_CTAID.Z ;  /* 0x00000000002479c3 */ /* 0x000ee20000002700 */
[----:B------:R-:W3:Y:S01]  /*0f50*/  LDCU UR19, c[0x0][0xd24] ;  /* 0x0001a480ff1377ac */ /* 0x000ee20008000800 */
[----:B------:R-:W3:Y:S01]  /*0f60*/  LDCU UR45, c[0x0][0xd24] ;  /* 0x0001a480ff2d77ac */ /* 0x000ee20008000800 */
[----:B--2---:R-:W-:Y:S01]  /*0f70*/  I2FP.F32.U32 R2, UR26 ;  /* 0x0000001a00027c45 */ /* 0x004fe20008201000 */
[----:B------:R-:W2:Y:S04]  /*0f80*/  LDCU UR23, c[0x0][0xd30] ;  /* 0x0001a600ff1777ac */ /* 0x000ea80008000800 */
[----:B-1----:R-:W-:Y:S01]  /*0f90*/  FMUL R2, R2, UR5 ;  /* 0x0000000502027c20 */ /* 0x002fe20008400000 */
[----:B------:R-:W-:Y:S01]  /*0fa0*/  ULOP3.LUT UR42, UR26, 0x1, URZ, 0xc0, !UPT ;  /* 0x000000011a2a7892 */ /* 0x000fe2000f8ec0ff */
[----:B----4-:R-:W-:Y:S01]  /*0fb0*/  I2FP.F32.U32 R0, UR7 ;  /* 0x0000000700007c45 */ /* 0x010fe20008201000 */
[----:B------:R-:W-:-:S03]  /*0fc0*/  UMOV UR27, UR7 ;  /* 0x00000007001b7c82 */ /* 0x000fc60008000000 */
[----:B------:R-:W1:Y:S01]  /*0fd0*/  F2I.U32.TRUNC.NTZ R2, R2 ;  /* 0x0000000200027305 */ /* 0x000e62000020f000 */
[----:B---3--:R-:W-:Y:S01]  /*0fe0*/  UISETP.GE.AND UP1, UPT, UR19, 0x1, UPT ;  /* 0x000000011300788c */ /* 0x008fe2000bf26270 */
[----:B------:R-:W-:-:S06]  /*0ff0*/  FMUL R0, R0, UR4 ;  /* 0x0000000400007c20 */ /* 0x000fcc0008400000 */
[----:B------:R-:W3:Y:S01]  /*1000*/  F2I.U32.TRUNC.NTZ R0, R0 ;  /* 0x0000000000007305 */ /* 0x000ee2000020f000 */
[----:B-1----:R-:W-:Y:S02]  /*1010*/  R2UR UR4, R2 ;  /* 0x00000000020472ca */ /* 0x002fe400000e0000 */
[----:B------:R-:W-:Y:S02]  /*1020*/  PRMT R2, RZ, 0x7610, R2 ;  /* 0x00007610ff027816 */ /* 0x000fe40000000002 */
[----:B---3--:R-:W-:Y:S02]  /*1030*/  R2UR UR6, R0 ;  /* 0x00000000000672ca */ /* 0x008fe400000e0000 */
[----:B------:R-:W-:-:S07]  /*1040*/  PRMT R0, RZ, 0x7610, R0 ;  /* 0x00007610ff007816 */ /* 0x000fce0000000000 */
[----:B------:R-:W-:-:S04]  /*1050*/  UIADD3 UR5, UPT, UPT, -UR4, URZ, URZ ;  /* 0x000000ff04057290 */ /* 0x000fc8000fffe1ff */
[----:B------:R-:W-:Y:S02]  /*1060*/  UIMAD UR5, UR8, UR5, UR26 ;  /* 0x00000005080572a4 */ /* 0x000fe4000f8e021a */
[----:B------:R-:W-:-:S04]  /*1070*/  UIADD3 UR4, UPT, UPT, -UR6, URZ, URZ ;  /* 0x000000ff06047290 */ /* 0x000fc8000fffe1ff */
[----:B------:R-:W-:Y:S01]  /*1080*/  IMAD.U32 R86, RZ, RZ, UR5 ;  /* 0x00000005ff567e24 */ /* 0x000fe2000f8e00ff */
[----:B------:R-:W-:-:S06]  /*1090*/  UIMAD UR4, UR9, UR4, UR7 ;  /* 0x00000004090472a4 */ /* 0x000fcc000f8e0207 */
[----:B------:R-:W-:Y:S01]  /*10a0*/  IMAD.U32 R85, RZ, RZ, UR4 ;  /* 0x00000004ff557e24 */ /* 0x000fe2000f8e00ff */
[----:B--2---:R-:W-:Y:S06]  /*10b0*/  BRA.U UP5, `(.L_x_17) ;  /* 0x0000000105307547 */ /* 0x004fec000b800000 */
[----:B------:R-:W-:Y:S01]  /*10c0*/  R2UR UR5, R85 ;  /* 0x00000000550572ca */ /* 0x000fe200000e0000 */
[----:B------:R-:W-:Y:S01]  /*10d0*/  UMOV UR7, 0x3 ;  /* 0x0000000300077882 */ /* 0x000fe20000000000 */
[----:B------:R-:W-:-:S11]  /*10e0*/  R2UR UR4, R86 ;  /* 0x00000000560472ca */ /* 0x000fd600000e0000 */
[----:B------:R-:W-:-:S04]  /*10f0*/  UISETP.NE.AND UP0, UPT, UR5, URZ, UPT ;  /* 0x000000ff0500728c */ /* 0x000fc8000bf05270 */
[----:B------:R-:W-:Y:S02]  /*1100*/  UISETP.LT.U32.OR UP0, UPT, UR4, 0x2, !UP0 ;  /* 0x000000020400788c */ /* 0x000fe4000c701470 */
[----:B------:R-:W-:Y:S02]  /*1110*/  ULOP3.LUT UR4, UR4, 0xfffffffe, URZ, 0xc0, !UPT ;  /* 0xfffffffe04047892 */ /* 0x000fe4000f8ec0ff */
[----:B------:R-:W-:Y:S02]  /*1120*/  USEL UR6, URZ, 0x1, !UP0 ;  /* 0x00000001ff067887 */ /* 0x000fe4000c000000 */
[----:B------:R-:W-:Y:S02]  /*1130*/  USEL UR5, URZ, 0x2, !UP0 ;  /* 0x00000002ff057887 */ /* 0x000fe4000c000000 */
[----:B------:R-:W-:Y:S02]  /*1140*/  USHF.L.U32 UR4, UR7, UR4, URZ ;  /* 0x0000000407047299 */ /* 0x000fe400080006ff */
[----:B------:R-:W-:-:S04]  /*1150*/  UIADD3 UR5, UPT, UPT, UR6, UR5, URZ ;  /* 0x0000000506057290 */ /* 0x000fc8000fffe0ff */
[----:B------:R-:W-:Y:S02]  /*1160*/  IMAD.U32 R0, RZ, RZ, UR4 ;  /* 0x00000004ff007e24 */ /* 0x000fe4000f8e00ff */
[----:B------:R-:W-:Y:S02]  /*1170*/  IMAD.U32 R2, RZ, RZ, UR5 ;  /* 0x00000005ff027e24 */ /* 0x000fe4000f8e00ff */
.L_x_17:
[----:B------:R-:W-:Y:S05]  /*1180*/  BRA.U !UP1, `(.L_x_18) ;  /* 0x0000000109d07547 */ /* 0x000fea000b800000 */
[----:B------:R-:W1:Y:S01]  /*1190*/  LDCU.128 UR12, c[0x0][0xd10] ;  /* 0x0001a200ff0c77ac */ /* 0x000e620008000c00 */
[----:B------:R-:W2:Y:S01]  /*11a0*/  LDCU UR6, c[0x0][0x370] ;  /* 0x00006e00ff0677ac */ /* 0x000ea20008000800 */
[----:B------:R-:W3:Y:S01]  /*11b0*/  LDCU UR7, c[0x0][0x374] ;  /* 0x00006e80ff0777ac */ /* 0x000ee20008000800 */
[----:B------:R-:W4:Y:S01]  /*11c0*/  LDCU UR21, c[0x0][0xd0c] ;  /* 0x0001a180ff1577ac */ /* 0x000f220008000800 */
[----:B------:R-:W4:Y:S01]  /*11d0*/  LDCU UR22, c[0x0][0xd20] ;  /* 0x0001a400ff1677ac */ /* 0x000f220008000800 */
[----:B------:R-:W4:Y:S01]  /*11e0*/  LDCU.64 UR8, c[0x0][0xd28] ;  /* 0x0001a500ff0877ac */ /* 0x000f220008000a00 */
[----:B-1----:R-:W-:Y:S02]  /*11f0*/  UISETP.NE.AND UP3, UPT, UR14, 0x1, UPT ;  /* 0x000000010e00788c */ /* 0x002fe4000bf65270 */
[----:B---3--:R-:W-:Y:S02]  /*1200*/  UIMAD.WIDE.U32 UR10, UR7, UR15, URZ ;  /* 0x0000000f070a72a5 */ /* 0x008fe4000f8e00ff */
[----:B--2---:R-:W-:-:S02]  /*1210*/  UIMAD.WIDE.U32 UR16, UR6, UR12, URZ ;  /* 0x0000000c061072a5 */ /* 0x004fc4000f8e00ff */
[----:B----4-:R-:W-:Y:S02]  /*1220*/  UISETP.NE.AND UP0, UPT, UR21, 0x1, UPT ;  /* 0x000000011500788c */ /* 0x010fe4000bf05270 */
[----:B------:R-:W-:Y:S01]  /*1230*/  UIMAD.WIDE.U32 UR4, UR26, UR12, URZ ;  /* 0x0000000c1a0472a5 */ /* 0x000fe2000f8e00ff */
[----:B------:R-:W-:Y:S02]  /*1240*/  UMOV UR10, UR11 ;  /* 0x0000000b000a7c82 */ /* 0x000fe40008000000 */
[----:B------:R-:W-:Y:S01]  /*1250*/  UMOV UR16, UR17 ;  /* 0x0000001100107c82 */ /* 0x000fe20008000000 */
[----:B------:R-:W-:Y:S02]  /*1260*/  @UP3 USHF.R.U32.HI UR7, URZ, UR22, UR10 ;  /* 0x00000016ff073299 */ /* 0x000fe4000801160a */
[----:B------:R-:W-:Y:S02]  /*1270*/  UISETP.NE.AND UP1, UPT, UR19, 0x1, UPT ;  /* 0x000000011300788c */ /* 0x000fe4000bf25270 */
[----:B------:R-:W-:-:S02]  /*1280*/  USHF.R.U32.HI UR5, URZ, UR13, UR5 ;  /* 0x0000000dff057299 */ /* 0x000fc40008011605 */
[----:B------:R-:W-:Y:S02]  /*1290*/  @UP0 USHF.R.U32.HI UR6, URZ, UR13, UR16 ;  /* 0x0000000dff060299 */ /* 0x000fe40008011610 */
[----:B------:R-:W-:Y:S02]  /*12a0*/  UIMAD.WIDE.U32 UR12, UR27, UR15, URZ ;  /* 0x0000000f1b0c72a5 */ /* 0x000fe4000f8e00ff */
[----:B------:R-:W-:Y:S02]  /*12b0*/  UIMAD.WIDE.U32 UR10, UR7, UR8, URZ ;  /* 0x00000008070a72a5 */ /* 0x000fe4000f8e00ff */
[----:B------:R-:W-:Y:S02]  /*12c0*/  UIMAD.WIDE.U32 UR16, UR6, UR8, URZ ;  /* 0x00000008061072a5 */ /* 0x000fe4000f8e00ff */
[----:B------:R-:W-:Y:S01]  /*12d0*/  USEL UR5, UR26, UR5, !UP0 ;  /* 0x000000051a057287 */ /* 0x000fe2000c000000 */
[----:B------:R-:W-:Y:S02]  /*12e0*/  UMOV UR4, UR13 ;  /* 0x0000000d00047c82 */ /* 0x000fe40008000000 */
[----:B------:R-:W-:Y:S01]  /*12f0*/  UMOV UR10, UR11 ;  /* 0x0000000b000a7c82 */ /* 0x000fe20008000000 */
[----:B------:R-:W-:-:S02]  /*1300*/  USHF.R.U32.HI UR4, URZ, UR22, UR4 ;  /* 0x00000016ff047299 */ /* 0x000fc40008011604 */
[----:B------:R-:W-:Y:S01]  /*1310*/  @UP1 USHF.R.U32.HI UR7, URZ, UR9, UR10 ;  /* 0x00000009ff071299 */ /* 0x000fe2000801160a */
[----:B------:R-:W-:Y:S01]  /*1320*/  UMOV UR16, UR17 ;  /* 0x0000001100107c82 */ /* 0x000fe20008000000 */
[----:B------:R-:W-:Y:S02]  /*1330*/  USEL UR4, UR27, UR4, !UP3 ;  /* 0x000000041b047287 */ /* 0x000fe4000d800000 */
[----:B------:R-:W-:Y:S02]  /*1340*/  @UP1 USHF.R.U32.HI UR6, URZ, UR9, UR16 ;  /* 0x00000009ff061299 */ /* 0x000fe40008011610 */
[----:B------:R-:W-:Y:S02]  /*1350*/  UIMAD UR7, UR7, UR19, URZ ;  /* 0x00000013070772a4 */ /* 0x000fe4000f8e02ff */
[----:B------:R-:W-:Y:S02]  /*1360*/  UIMAD UR12, UR6, UR19, URZ ;  /* 0x00000013060c72a4 */ /* 0x000fe4000f8e02ff */
[----:B------:R-:W-:-:S02]  /*1370*/  UISETP.GE.AND UP0, UPT, UR4, UR7, UPT ;  /* 0x000000070400728c */ /* 0x000fc4000bf06270 */
[----:B------:R-:W-:Y:S02]  /*1380*/  UIMAD.WIDE.U32 UR10, UR4, UR8, URZ ;  /* 0x00000008040a72a5 */ /* 0x000fe4000f8e00ff */
[----:B------:R-:W-:Y:S02]  /*1390*/  UISETP.GE.OR UP0, UPT, UR5, UR12, UP0 ;  /* 0x0000000c0500728c */ /* 0x000fe40008706670 */
[----:B------:R-:W-:Y:S02]  /*13a0*/  UIMAD.WIDE.U32 UR12, UR5, UR8, URZ ;  /* 0x00000008050c72a5 */ /* 0x000fe4000f8e00ff */
[----:B------:R-:W-:Y:S01]  /*13b0*/  UIADD3 UR10, UPT, UPT, -UR4, URZ, URZ ;  /* 0x000000ff040a7290 */ /* 0x000fe2000fffe1ff */
[----:B------:R-:W-:Y:S01]  /*13c0*/  UMOV UR8, UR11 ;  /* 0x0000000b00087c82 */ /* 0x000fe20008000000 */
[----:B------:R-:W-:Y:S02]  /*13d0*/  UIADD3 UR11, UPT, UPT, -UR5, URZ, URZ ;  /* 0x000000ff050b7290 */ /* 0x000fe4000fffe1ff */
[----:B------:R-:W-:-:S03]  /*13e0*/  USHF.R.U32.HI UR8, URZ, UR9, UR8 ;  /* 0x00000009ff087299 */ /* 0x000fc60008011608 */
[----:B------:R-:W-:Y:S01]  /*13f0*/  @!UP0 UMOV UR7, UR13 ;  /* 0x0000000d00078c82 */ /* 0x000fe20008000000 */
[----:B------:R-:W-:Y:S02]  /*1400*/  UIMAD UR27, UR14, UR10, UR27 ;  /* 0x0000000a0e1b72a4 */ /* 0x000fe4000f8e021b */
[----:B------:R-:W-:Y:S02]  /*1410*/  USEL UR8, UR4, UR8, !UP1 ;  /* 0x0000000804087287 */ /* 0x000fe4000c800000 */
[----:B------:R-:W-:Y:S02]  /*1420*/  @!UP0 USHF.R.U32.HI UR7, URZ, UR9, UR7 ;  /* 0x00000009ff078299 */ /* 0x000fe40008011607 */
[----:B------:R-:W-:Y:S02]  /*1430*/  UIADD3 UR9, UPT, UPT, -UR8, URZ, URZ ;  /* 0x000000ff08097290 */ /* 0x000fe4000fffe1ff */
[----:B------:R-:W-:Y:S02]  /*1440*/  @!UP0 USEL UR7, UR5, UR7, !UP1 ;  /* 0x0000000705078287 */ /* 0x000fe4000c800000 */
[----:B------:R-:W-:-:S02]  /*1450*/  UIMAD UR9, UR19, UR9, UR4 ;  /* 0x00000009130972a4 */ /* 0x000fc4000f8e0204 */
[----:B------:R-:W-:Y:S02]  /*1460*/  @!UP0 UIADD3 UR8, UPT, UPT, UR8, -UR7, URZ ;  /* 0x8000000708088290 */ /* 0x000fe4000fffe0ff */
[----:B------:R-:W-:Y:S02]  /*1470*/  @!UP0 UIMAD UR6, UR9, UR6, UR7 ;  /* 0x00000006090682a4 */ /* 0x000fe4000f8e0207 */
[----:B------:R-:W-:Y:S02]  /*1480*/  @!UP0 UIMAD UR4, UR8, UR19, UR5 ;  /* 0x00000013080482a4 */ /* 0x000fe4000f8e0205 */
[----:B------:R-:W-:Y:S02]  /*1490*/  UIMAD UR26, UR21, UR11, UR26 ;  /* 0x0000000b151a72a4 */ /* 0x000fe4000f8e021a */
[----:B------:R-:W-:Y:S01]  /*14a0*/  UIMAD UR27, UR4, UR14, UR27 ;  /* 0x0000000e041b72a4 */ /* 0x000fe2000f8e021b */
[----:B------:R-:W-:Y:S02]  /*14b0*/  @!UP0 UMOV UR5, UR6 ;  /* 0x0000000600058c82 */ /* 0x000fe40008000000 */
[----:B------:R-:W-:-:S12]  /*14c0*/  UIMAD UR26, UR5, UR21, UR26 ;  /* 0x00000015051a72a4 */ /* 0x000fd8000f8e021a */
.L_x_18:
[----:B------:R-:W-:Y:S02]  /*14d0*/  UISETP.NE.AND UP1, UPT, UR23, 0x1, UPT ;  /* 0x000000011700788c */ /* 0x000fe4000bf25270 */
[----:B------:R-:W-:-:S07]  /*14e0*/  UISETP.NE.AND UP0, UPT, UR18, 0x2, UPT ;  /* 0x000000021200788c */ /* 0x000fce000bf05270 */
[----:B------:R-:W-:Y:S05]  /*14f0*/  BRA.U UP1, `(.L_x_19) ;  /* 0x0000000101407547 */ /* 0x000fea000b800000 */
[----:B------:R-:W1:Y:S01]  /*1500*/  LDCU.128 UR8, c[0x0][0xd10] ;  /* 0x0001a200ff0877ac */ /* 0x000e620008000c00 */
[----:B------:R-:W2:Y:S01]  /*1510*/  LDCU UR12, c[0x0][0xd0c] ;  /* 0x0001a180ff0c77ac */ /* 0x000ea20008000800 */
[----:B------:R-:W3:Y:S01]  /*1520*/  LDCU UR13, c[0x0][0xd20] ;  /* 0x0001a400ff0d77ac */ /* 0x000ee20008000800 */
[----:B-1----:R-:W-:Y:S02]  /*1530*/  UIMAD.WIDE.U32 UR4, UR26, UR8, URZ ;  /* 0x000000081a0472a5 */ /* 0x002fe4000f8e00ff */
[----:B------:R-:W-:Y:S02]  /*1540*/  UIMAD.WIDE.U32 UR6, UR27, UR11, URZ ;  /* 0x0000000b1b0672a5 */ /* 0x000fe4000f8e00ff */
[----:B--2---:R-:W-:Y:S02]  /*1550*/  UISETP.NE.AND UP1, UPT, UR12, 0x1, UPT ;  /* 0x000000010c00788c */ /* 0x004fe4000bf25270 */
[----:B------:R-:W-:-:S03]  /*1560*/  USHF.R.U32.HI UR5, URZ, UR9, UR5 ;  /* 0x00000009ff057299 */ /* 0x000fc60008011605 */
[----:B------:R-:W-:Y:S01]  /*1570*/  UMOV UR4, UR7 ;  /* 0x0000000700047c82 */ /* 0x000fe20008000000 */
[----:B------:R-:W-:Y:S02]  /*1580*/  USEL UR5, UR26, UR5, !UP1 ;  /* 0x000000051a057287 */ /* 0x000fe4000c800000 */
[----:B------:R-:W-:Y:S02]  /*1590*/  UISETP.NE.AND UP1, UPT, UR10, 0x1, UPT ;  /* 0x000000010a00788c */ /* 0x000fe4000bf25270 */
[----:B---3--:R-:W-:-:S04]  /*15a0*/  USHF.R.U32.HI UR4, URZ, UR13, UR4 ;  /* 0x0000000dff047299 */ /* 0x008fc80008011604 */
[----:B------:R-:W-:-:S04]  /*15b0*/  USEL UR4, UR27, UR4, !UP1 ;  /* 0x000000041b047287 */ /* 0x000fc8000c800000 */
[----:B------:R-:W-:Y:S02]  /*15c0*/  UIADD3 UR6, UPT, UPT, UR5, -UR4, URZ ;  /* 0x8000000405067290 */ /* 0x000fe4000fffe0ff */
[----:B------:R-:W-:Y:S02]  /*15d0*/  UIADD3 UR4, UPT, UPT, -UR5, UR4, URZ ;  /* 0x0000000405047290 */ /* 0x000fe4000fffe1ff */
[----:B------:R-:W-:Y:S02]  /*15e0*/  UIMAD UR27, UR6, UR10, UR27 ;  /* 0x0000000a061b72a4 */ /* 0x000fe4000f8e021b */
[----:B------:R-:W-:-:S12]  /*15f0*/  UIMAD UR26, UR4, UR12, UR26 ;  /* 0x0000000c041a72a4 */ /* 0x000fd8000f8e021a */
.L_x_19:
[----:B------:R-:W-:Y:S05]  /*1600*/  BRA.U !UP6, `(.L_x_20) ;  /* 0x000000010e0c7547 */ /* 0x000fea000b800000 */
[----:B------:R-:W-:Y:S01]  /*1610*/  UCGABAR_WAIT ;  /* 0x0000000000007dc7 */ /* 0x000fe20008000000 */
[----:B------:R-:W-:Y:S01]  /*1620*/  CCTL.IVALL ;  /* 0x00000000ff00798f */ /* 0x000fe20002000000 */
[----:B------:R-:W-:Y:S05]  /*1630*/  BRA `(.L_x_21) ;  /* 0x0000000000047947 */ /* 0x000fea0003800000 */
.L_x_20:
[----:B------:R-:W-:Y:S06]  /*1640*/  BAR.SYNC.DEFER_BLOCKING 0x0 ;  /* 0x0000000000007b1d */ /* 0x000fec0000010000 */
.L_x_21:
[----:B------:R-:W1:Y:S02]  /*1650*/  LDCU UR5, c[0x0][0x38c] ;  /* 0x00007180ff0577ac */ /* 0x000e640008000800 */
[----:B-1----:R-:W-:-:S04]  /*1660*/  UIADD3 UR5, UPT, UPT, UR5, 0x3f, URZ ;  /* 0x0000003f05057890 */ /* 0x002fc8000fffe0ff */
[----:B------:R-:W-:-:S04]  /*1670*/  USHF.R.S32.HI UR4, URZ, 0x1f, UR5 ;  /* 0x0000001fff047899 */ /* 0x000fc80008011405 */
[----:B------:R-:W-:-:S04]  /*1680*/  ULEA.HI UR4, UR4, UR5, URZ, 0x6 ;  /* 0x0000000504047291 */ /* 0x000fc8000f8f30ff */
[----:B------:R-:W-:Y:S01]  /*1690*/  USHF.R.S32.HI UR35, URZ, 0x6, UR4 ;  /* 0x00000006ff237899 */ /* 0x000fe20008011404 */
[----:B------:R-:W-:Y:S11]  /*16a0*/  BRA.U UP0, `(.L_x_22) ;  /* 0x0000001100347547 */ /* 0x000ff6000b800000 */
[----:B------:R-:W1:Y:S01]  /*16b0*/  S2UR UR44, SR_CgaCtaId ;  /* 0x00000000002c79c3 */ /* 0x000e620000008800 */
[----:B------:R-:W-:Y:S01]  /*16c0*/  UISETP.NE.OR UP1, UPT, UR20, URZ, !UPT ;  /* 0x000000ff1400728c */ /* 0x000fe2000ff25670 */
[----:B------:R-:W-:Y:S01]  /*16d0*/  PLOP3.LUT P1, PT, PT, PT, UP4, 0x80, 0x8 ;  /* 0x000000000008781c */ /* 0x000fe20003f2f048 */
[----:B------:R-:W-:Y:S01]  /*16e0*/  UISETP.LT.AND UP0, UPT, UR35, 0x1, UPT ;  /* 0x000000012300788c */ /* 0x000fe2000bf01270 */
[----:B------:R-:W-:Y:S01]  /*16f0*/  IMAD.MOV.U32 R12, RZ, RZ, 0x1 ;  /* 0x00000001ff0c7424 */ /* 0x000fe200078e00ff */
[----:B------:R-:W-:Y:S02]  /*1700*/  CS2R R10, SRZ ;  /* 0x00000000000a7805 */ /* 0x000fe4000001ff00 */
[----:B------:R-:W-:Y:S01]  /*1710*/  PLOP3.LUT P1, PT, P1, PT, PT, 0x8, 0x80 ;  /* 0x000000000080781c */ /* 0x000fe20000f2e170 */
[----:B------:R-:W-:Y:S01]  /*1720*/  IMAD.MOV.U32 R9, RZ, RZ, RZ ;  /* 0x000000ffff097224 */ /* 0x000fe200078e00ff */
[----:B------:R-:W-:Y:S01]  /*1730*/  PLOP3.LUT P2, PT, P2, PT, UP1, 0xae, 0xea ;  /* 0x0000000000ea781c */ /* 0x000fe2000174f51e */
[----:B------:R-:W-:Y:S01]  /*1740*/  IMAD.MOV.U32 R8, RZ, RZ, 0x1 ;  /* 0x00000001ff087424 */ /* 0x000fe200078e00ff */
[----:B------:R-:W2:Y:S01]  /*1750*/  LDCU UR38, c[0x0][0x370] ;  /* 0x00006e00ff2677ac */ /* 0x000ea20008000800 */
[----:B------:R-:W-:Y:S01]  /*1760*/  USHF.L.U32 UR39, UR42, 0x7, URZ ;  /* 0x000000072a277899 */ /* 0x000fe200080006ff */
[----:B------:R-:W3:Y:S01]  /*1770*/  LDCU.64 UR40, c[0x0][0x348] ;  /* 0x00006900ff2877ac */ /* 0x000ee20008000a00 */
[----:B------:R-:W4:Y:S01]  /*1780*/  LDCU UR37, c[0x0][0x374] ;  /* 0x00006e80ff2577ac */ /* 0x000f220008000800 */
[----:B------:R-:W-:-:S02]  /*1790*/  UISETP.GE.AND UP4, UPT, UR45, 0x1, UPT ;  /* 0x000000012d00788c */ /* 0x000fc4000bf86270 */
[----:B------:R-:W-:Y:S02]  /*17a0*/  UISETP.NE.AND UP3, UPT, UR45, 0x1, UPT ;  /* 0x000000012d00788c */ /* 0x000fe4000bf65270 */
[----:B------:R-:W-:Y:S01]  /*17b0*/  USEL UR21, UR35, 0x1, !UP0 ;  /* 0x0000000123157887 */ /* 0x000fe2000c000000 */
[----:B------:R-:W-:Y:S01]  /*17c0*/  UMOV UR14, URZ ;  /* 0x000000ff000e7c82 */ /* 0x000fe20008000000 */
[----:B------:R-:W-:-:S10]  /*17d0*/  UMOV UR43, 0x400 ;  /* 0x00000400002b7882 */ /* 0x000fd40000000000 */
.L_x_33:
[----:B------:R-:W-:-:S03]  /*17e0*/  UISETP.NE.AND UP0, UPT, UR54, URZ, UPT ;  /* 0x000000ff3600728c */ /* 0x000fc6000bf05270 */
[----:B-1----:R-:W-:Y:S02]  /*17f0*/  UMOV UR54, UR44 ;  /* 0x0000002c00367c82 */ /* 0x002fe40008000000 */
[----:B------:R-:W-:-:S04]  /*1800*/  ULEA UR6, UR54, UR43, 0x18 ;  /* 0x0000002b36067291 */ /* 0x000fc8000f8ec0ff */
[----:B------:R-:W-:Y:S08]  /*1810*/  BRA.U UP0, `(.L_x_23) ;  /* 0x0000000100347547 */ /* 0x000ff0000b800000 */
[----:B------:R-:W1:Y:S01]  /*1820*/  S2R R0, SR_CgaCtaId ;  /* 0x0000000000007919 */ /* 0x000e620000008800 */
[----:B------:R-:W-:Y:S02]  /*1830*/  MOV R3, 0x400 ;  /* 0x0000040000037802 */ /* 0x000fe40000000f00 */
[----:B------:R-:W-:Y:S02]  /*1840*/  SHF.L.U32 R2, R8, 0x1f, RZ ;  /* 0x0000001f08027819 */ /* 0x000fe400000006ff */
[----:B-1----:R-:W-:-:S05]  /*1850*/  LEA R0, R0, R3, 0x18 ;  /* 0x0000000300007211 */ /* 0x002fca00078ec0ff */
[----:B------:R-:W-:-:S04]  /*1860*/  IMAD R3, R9, 0x8, R0 ;  /* 0x0000000809037824 */ /* 0x000fc800078e0200 */
[----:B------:R-:W1:Y:S02]  /*1870*/  SYNCS.PHASECHK.TRANS64.TRYWAIT P0, [R3+URZ+0xf0], R2 ;  /* 0x0000f002030075a7 */ /* 0x000e6400080011ff */
[----:B-1----:R-:W-:Y:S05]  /*1880*/  @!P0 BRA `(.L_x_24) ;  /* 0x000000cc00d48947 */ /* 0x002fea0003800000 */
.L_x_173:
[----:B------:R-:W-:Y:S01]  /*1890*/  VIADD R9, R9, 0x1 ;  /* 0x0000000109097836 */ /* 0x000fe20000000000 */
[----:B------:R1:W-:Y:S04]  /*18a0*/  SYNCS.ARRIVE.TRANS64.A1T0 RZ, [R3+URZ+0xe0], RZ ;  /* 0x0000e0ff03ff79a7 */ /* 0x0003e800081000ff */
[----:B------:R-:W-:-:S04]  /*18b0*/  ISETP.NE.AND P0, PT, R9, 0x2, PT ;  /* 0x000000020900780c */ /* 0x000fc80003f05270 */
[----:B------:R-:W-:Y:S02]  /*18c0*/  SEL R9, R9, RZ, P0 ;  /* 0x000000ff09097207 */ /* 0x000fe40000000000 */
[----:B-1----:R-:W-:-:S04]  /*18d0*/  SEL R3, RZ, 0x1, P0 ;  /* 0x00000001ff037807 */ /* 0x002fc80000000000 */
[----:B------:R-:W-:-:S07]  /*18e0*/  LOP3.LUT R8, R8, R3, RZ, 0x3c, !PT ;  /* 0x0000000308087212 */ /* 0x000fce00078e3cff */
.L_x_23:
[----:B------:R-:W1:Y:S01]  /*18f0*/  LDCU UR5, c[0x0][0x38c] ;  /* 0x00007180ff0577ac */ /* 0x000e620008000800 */
[----:B------:R-:W-:Y:S01]  /*1900*/  SHF.L.U32 R0, R12, 0x1f, RZ ;  /* 0x0000001f0c007819 */ /* 0x000fe200000006ff */
[----:B------:R-:W-:-:S09]  /*1910*/  ULEA UR4, UR14, UR6, 0x3 ;  /* 0x000000060e047291 */ /* 0x000fd2000f8e18ff */
[----:B------:R2:W2:Y:S01]  /*1920*/  SYNCS.PHASECHK.TRANS64.TRYWAIT P0, [UR4+0x30], R0 ;  /* 0x00003000ff0075a7 */ /* 0x0004a20008001104 */
[----:B------:R-:W-:Y:S02]  /*1930*/  ULEA.HI UR4, UR26, UR26, URZ, 0x1 ;  /* 0x0000001a1a047291 */ /* 0x000fe4000f8f08ff */
[----:B-1----:R-:W-:-:S09]  /*1940*/  UISETP.GE.AND UP0, UPT, UR5, 0x1, UPT ;  /* 0x000000010500788c */ /* 0x002fd2000bf06270 */
[----:B------:R-:W-:Y:S05]  /*1950*/  BRA.U !UP0, `(.L_x_25) ;  /* 0x0000000108ec7547 */ /* 0x000fea000b800000 */
[----:B------:R-:W-:Y:S02]  /*1960*/  USHF.R.S32.HI UR4, URZ, 0x1, UR4 ;  /* 0x00000001ff047899 */ /* 0x000fe40008011404 */
[----:B---3--:R-:W-:Y:S02]  /*1970*/  UIADD3 UR26, UP2, UPT, UR40, 0x80, URZ ;  /* 0x00000080281a7890 */ /* 0x008fe4000ff5e0ff */
[----:B------:R-:W-:Y:S02]  /*1980*/  UIADD3 UR24, UP1, UPT, UR40, 0x280, URZ ;  /* 0x0000028028187890 */ /* 0x000fe4000ff3e0ff */
[----:B------:R-:W-:Y:S02]  /*1990*/  UIADD3 UR22, UP0, UPT, UR40, 0x180, URZ ;  /* 0x0000018028167890 */ /* 0x000fe4000ff1e0ff */
[----:B------:R-:W-:Y:S02]  /*19a0*/  ULEA UR19, UR27, UR39, 0x8 ;  /* 0x000000271b137291 */ /* 0x000fe4000f8e40ff */
[----:B------:R-:W-:-:S02]  /*19b0*/  ULEA UR11, UR4, UR42, 0x1 ;  /* 0x0000002a040b7291 */ /* 0x000fc4000f8e08ff */
[----:B------:R-:W-:Y:S02]  /*19c0*/  ULEA UR35, UR4, UR39, 0x8 ;  /* 0x0000002704237291 */ /* 0x000fe4000f8e40ff */
[----:B------:R-:W-:Y:S02]  /*19d0*/  UIADD3.X UR27, UPT, UPT, URZ, UR41, URZ, UP2, !UPT ;  /* 0x00000029ff1b7290 */ /* 0x000fe400097fe4ff */
[----:B------:R-:W-:Y:S02]  /*19e0*/  UIADD3.X UR25, UPT, UPT, URZ, UR41, URZ, UP1, !UPT ;  /* 0x00000029ff197290 */ /* 0x000fe40008ffe4ff */
[----:B------:R-:W-:Y:S01]  /*19f0*/  UIADD3.X UR23, UPT, UPT, URZ, UR41, URZ, UP0, !UPT ;  /* 0x00000029ff177290 */ /* 0x000fe200087fe4ff */
[----:B------:R-:W-:Y:S01]  /*1a00*/  UMOV UR5, URZ ;  /* 0x000000ff00057c82 */ /* 0x000fe20008000000 */
[----:B------:R-:W-:Y:S01]  /*1a10*/  UMOV UR4, UR14 ;  /* 0x0000000e00047c82 */ /* 0x000fe20008000000 */
[----:B------:R-:W-:Y:S01]  /*1a20*/  UMOV UR12, URZ ;  /* 0x000000ff000c7c82 */ /* 0x000fe20008000000 */
[----:B------:R-:W-:-:S08]  /*1a30*/  UMOV UR10, URZ ;  /* 0x000000ff000a7c82 */ /* 0x000fd00008000000 */
.L_x_29:
[----:B------:R-:W-:Y:S01]  /*1a40*/  ULEA UR9, UR4, UR6, 0x3 ;  /* 0x0000000604097291 */ /* 0x000fe2000f8e18ff */
[----:B-12---:R-:W-:Y:S11]  /*1a50*/  @P0 BRA `(.L_x_26) ;  /* 0x00000000000c0947 */ /* 0x006ff60003800000 */
[----:B------:R-:W-:-:S04]  /*1a60*/  SHF.L.U32 R3, R12, 0x1f, RZ ;  /* 0x0000001f0c037819 */ /* 0x000fc800000006ff */
[----:B------:R-:W1:Y:S02]  /*1a70*/  SYNCS.PHASECHK.TRANS64.TRYWAIT P0, [UR9+0x30], R3 ;  /* 0x00003003ff0075a7 */ /* 0x000e640008001109 */
[----:B-1----:R-:W-:Y:S05]  /*1a80*/  @!P0 BRA `(.L_x_27) ;  /* 0x000000cc00688947 */ /* 0x002fea0003800000 */
.L_x_26:
[----:B------:R-:W-:Y:S01]  /*1a90*/  UIADD3 UR7, UPT, UPT, UR4, 0x1, URZ ;  /* 0x0000000104077890 */ /* 0x000fe2000fffe0ff */
[----:B------:R-:W-:Y:S01]  /*1aa0*/  @!P2 IMAD.MOV.U32 R2, RZ, RZ, 0xd000 ;  /* 0x0000d000ff02a424 */ /* 0x000fe200078e00ff */
[----:B------:R-:W-:Y:S02]  /*1ab0*/  ULOP3.LUT UR8, UR5, 0x1, URZ, 0xc0, !UPT ;  /* 0x0000000105087892 */ /* 0x000fe4000f8ec0ff */
[----:B------:R-:W-:Y:S02]  /*1ac0*/  UISETP.NE.AND UP0, UPT, UR7, 0x6, UPT ;  /* 0x000000060700788c */ /* 0x000fe4000bf05270 */
[----:B------:R-:W-:Y:S02]  /*1ad0*/  ULEA UR32, UR4, UR6, 0xd ;  /* 0x0000000604207291 */ /* 0x000fe4000f8e68ff */
[----:B------:R-:W-:Y:S01]  /*1ae0*/  USEL UR13, URZ, 0x1, UP0 ;  /* 0x00000001ff0d7887 */ /* 0x000fe20008000000 */
[----:B------:R-:W-:Y:S01]  /*1af0*/  @!P2 ISETP.NE.AND P0, PT, RZ, UR8, PT ;  /* 0x00000008ff00ac0c */ /* 0x000fe2000bf05270 */
[----:B------:R-:W-:-:S02]  /*1b00*/  USEL UR14, UR7, URZ, UP0 ;  /* 0x000000ff070e7287 */ /* 0x000fc40008000000 */
[----:B------:R-:W-:Y:S01]  /*1b10*/  ULEA UR16, UR4, UR6, 0xe ;  /* 0x0000000604107291 */ /* 0x000fe2000f8e70ff */
[----:B------:R-:W-:Y:S01]  /*1b20*/  @!P2 SEL R2, R2, 0xc000, !P0 ;  /* 0x0000c0000202a807 */ /* 0x000fe20004000000 */
[----:B------:R-:W-:Y:S01]  /*1b30*/  ULEA UR7, UR14, UR6, 0x3 ;  /* 0x000000060e077291 */ /* 0x000fe2000f8e18ff */
[----:B------:R-:W-:Y:S01]  /*1b40*/  LOP3.LUT R12, R12, UR13, RZ, 0x3c, !PT ;  /* 0x0000000d0c0c7c12 */ /* 0x000fe2000f8e3cff */
[----:B------:R-:W-:Y:S01]  /*1b50*/  USHF.L.U32 UR34, UR5, 0x5, URZ ;  /* 0x0000000505227899 */ /* 0x000fe200080006ff */
[----:B------:R2:W-:Y:S01]  /*1b60*/  @!P2 SYNCS.ARRIVE.TRANS64 RZ, [UR9], R2 ;  /* 0x00000002ffffa9a7 */ /* 0x0005e20008000009 */
[----:B------:R-:W-:Y:S01]  /*1b70*/  ULOP3.LUT UR33, UR9, 0xfefffff8, URZ, 0xc0, !UPT ;  /* 0xfefffff809217892 */ /* 0x000fe2000f8ec0ff */
[----:B-1----:R-:W-:Y:S01]  /*1b80*/  SHF.L.U32 R0, R12, 0x1f, RZ ;  /* 0x0000001f0c007819 */ /* 0x002fe200000006ff */
[----:B------:R-:W-:Y:S02]  /*1b90*/  UIADD3 UR32, UPT, UPT, UR32, 0x10400, URZ ;  /* 0x0001040020207890 */ /* 0x000fe4000fffe0ff */
[----:B------:R-:W-:-:S02]  /*1ba0*/  USHF.L.U32 UR18, UR5, 0x6, URZ ;  /* 0x0000000605127899 */ /* 0x000fc400080006ff */
[----:B------:R-:W-:Y:S01]  /*1bb0*/  UIADD3 UR16, UPT, UPT, UR16, 0x1c400, URZ ;  /* 0x0001c40010107890 */ /* 0x000fe2000fffe0ff */
[----:B------:R-:W-:Y:S01]  /*1bc0*/  UMOV UR28, 0x0 ;  /* 0x00000000001c7882 */ /* 0x000fe20000000000 */
[----:B------:R-:W-:Y:S01]  /*1bd0*/  UMOV UR29, 0x10000000 ;  /* 0x10000000001d7882 */ /* 0x000fe20000000000 */
[----:B------:R-:W-:Y:S01]  /*1be0*/  UMOV UR20, UR36 ;  /* 0x0000002400147c82 */ /* 0x000fe20008000000 */
[----:B------:R-:W-:Y:S01]  /*1bf0*/  UMOV UR17, UR33 ;  /* 0x0000002100117c82 */ /* 0x000fe20008000000 */
[----:B------:R-:W-:Y:S01]  /*1c00*/  UISETP.NE.AND UP0, UPT, UR8, URZ, UPT ;  /* 0x000000ff0800728c */ /* 0x000fe2000bf05270 */
[----:B------:R2:W1:Y:S01]  /*1c10*/  SYNCS.PHASECHK.TRANS64.TRYWAIT P0, [UR7+0x30], R0 ;  /* 0x00003000ff0075a7 */ /* 0x0004620008001107 */
[----:B------:R2:W-:Y:S02]  /*1c20*/  UTMALDG.3D.2CTA [UR32], [UR26], desc[UR28] ;  /* 0x00001c201a0075b4 */ /* 0x0005e40008211000 */
[----:B------:R2:W-:Y:S05]  /*1c30*/  UTMALDG.3D.2CTA [UR16], [UR24], desc[UR28] ;  /* 0x00001c10180075b4 */ /* 0x0005ea0008211000 */
[----:B------:R-:W-:Y:S05]  /*1c40*/  BRA.U UP0, `(.L_x_28) ;  /* 0x0000000100207547 */ /* 0x000fea000b800000 */
[----:B------:R-:W-:Y:S02]  /*1c50*/  ULEA UR8, UR4, UR6, 0xb ;  /* 0x0000000604087291 */ /* 0x000fe4000f8e58ff */
[----:B------:R-:W-:Y:S02]  /*1c60*/  ULOP3.LUT UR9, UR9, 0xfefffff8, URZ, 0xc0, !UPT ;  /* 0xfefffff809097892 */ /* 0x000fe4000f8ec0ff */
[----:B------:R-:W-:Y:S01]  /*1c70*/  UIADD3 UR8, UPT, UPT, UR8, 0x34400, URZ ;  /* 0x0003440008087890 */ /* 0x000fe2000fffe0ff */
[----:B--2---:R-:W-:Y:S01]  /*1c80*/  UMOV UR16, 0x0 ;  /* 0x0000000000107882 */ /* 0x004fe20000000000 */
[----:B------:R-:W-:Y:S01]  /*1c90*/  UMOV UR17, 0x10000000 ;  /* 0x1000000000117882 */ /* 0x000fe20000000000 */
[----:B------:R-:W-:-:S06]  /*1ca0*/  UMOV UR13, UR36 ;  /* 0x00000024000d7c82 */ /* 0x000fcc0008000000 */
[----:B------:R2:W-:Y:S02]  /*1cb0*/  UTMALDG.4D.2CTA [UR8], [UR22], desc[UR16] ;  /* 0x00001008160075b4 */ /* 0x0005e40008219000 */
[----:B--2---:R-:W-:-:S12]  /*1cc0*/  UIADD3 UR12, UPT, UPT, UR12, 0x1, URZ ;  /* 0x000000010c0c7890 */ /* 0x004fd8000fffe0ff */
.L_x_28:
[----:B------:R-:W-:Y:S01]  /*1cd0*/  UIADD3 UR5, UPT, UPT, UR5, 0x1, URZ ;  /* 0x0000000105057890 */ /* 0x000fe2000fffe0ff */
[----:B------:R-:W-:-:S03]  /*1ce0*/  UMOV UR4, UR14 ;  /* 0x0000000e00047c82 */ /* 0x000fc60008000000 */
[----:B------:R-:W-:-:S09]  /*1cf0*/  UISETP.NE.AND UP0, UPT, UR5, UR21, UPT ;  /* 0x000000150500728c */ /* 0x000fd2000bf05270 */
[----:B------:R-:W-:Y:S05]  /*1d00*/  BRA.U UP0, `(.L_x_29) ;  /* 0xfffffffd004c7547 */ /* 0x000fea000b83ffff */
.L_x_25:
[----:B------:R-:W-:Y:S01]  /*1d10*/  LEA R3, R11, UR6, 0x3 ;  /* 0x000000060b037c11 */ /* 0x000fe2000f8e18ff */
[----:B------:R-:W-:Y:S01]  /*1d20*/  @!P1 SYNCS.ARRIVE.TRANS64.A1T0 RZ, [UR6+0xa8], RZ ;  /* 0x0000a8ffffff99a7 */ /* 0x000fe20008100006 */
[----:B--2---:R-:W-:Y:S01]  /*1d30*/  SHF.L.U32 R0, R10, 0x1f, RZ ;  /* 0x0000001f0a007819 */ /* 0x004fe200000006ff */
[----:B------:R-:W-:-:S03]  /*1d40*/  NOP ;  /* 0x0000000000007918 */ /* 0x000fc60000000000 */
[----:B-1----:R-:W1:Y:S01]  /*1d50*/  SYNCS.PHASECHK.TRANS64.TRYWAIT P0, [R3+URZ+0xb0], R0 ;  /* 0x0000b000030075a7 */ /* 0x002e6200080011ff */
[----:B------:R-:W-:Y:S01]  /*1d60*/  LEA R5, R11, UR6, 0x4 ;  /* 0x000000060b057c11 */ /* 0x000fe2000f8e20ff */
[----:B-1----:R-:W-:Y:S06]  /*1d70*/  @!P0 BRA `(.L_x_30) ;  /* 0x000000c800c48947 */ /* 0x002fec0003800000 */
.L_x_175:
[----:B------:R-:W2:Y:S01]  /*1d80*/  LDS.128 R4, [R5+0x110] ;  /* 0x0001100005047984 */ /* 0x000ea20000000c00 */
[----:B------:R-:W-:Y:S01]  /*1d90*/  @!PT LDS RZ, [RZ] ;  /* 0x00000000fffff984 */ /* 0x000fe20000000800 */
[----:B------:R-:W-:Y:S01]  /*1da0*/  @!PT LDS RZ, [RZ] ;  /* 0x00000000fffff984 */ /* 0x000fe20000000800 */
[----:B------:R-:W-:Y:S01]  /*1db0*/  @!PT LDS RZ, [RZ] ;  /* 0x00000000fffff984 */ /* 0x000fe20000000800 */
[----:B------:R-:W-:Y:S01]  /*1dc0*/  @!PT LDS RZ, [RZ] ;  /* 0x00000000fffff984 */ /* 0x000fe20000000800 */
[----:B------:R1:W-:Y:S06]  /*1dd0*/  MEMBAR.ALL.CTA ;  /* 0x0000000000007992 */ /* 0x0003ec0000008000 */
[----:B-1----:R-:W1:Y:S01]  /*1de0*/  FENCE.VIEW.ASYNC.S ;  /* 0x00000000000073c6 */ /* 0x002e620000000000 */
[----:B--2---:R-:W-:-:S13]  /*1df0*/  LOP3.LUT P0, RZ, R6, 0x1, RZ, 0xc0, !PT ;  /* 0x0000000106ff7812 */ /* 0x004fda000780c0ff */
[----:B-1----:R-:W-:Y:S01]  /*1e00*/  VOTEU.ANY UP1, P0 ;  /* 0x0000000000ff7886 */ /* 0x002fe20000020100 */
[----:B------:R-:W-:-:S13]  /*1e10*/  PLOP3.LUT P0, PT, PT, PT, UP1, 0x80, 0x8 ;  /* 0x000000000008781c */ /* 0x000fda0003f0f018 */
[----:B------:R-:W-:Y:S02]  /*1e20*/  @P0 LOP3.LUT R0, R5, 0xffff, RZ, 0xc0, !PT ;  /* 0x0000ffff05000812 */ /* 0x000fe400078ec0ff */
[----:B------:R-:W-:Y:S02]  /*1e30*/  @P0 MOV R2, R4 ;  /* 0x0000000400020202 */ /* 0x000fe40000000f00 */
[----:B------:R-:W-:Y:S01]  /*1e40*/  @P0 R2UR UR5, R0 ;  /* 0x00000000000502ca */ /* 0x000fe200000e0000 */
[----:B------:R-:W-:Y:S01]  /*1e50*/  VIADD R0, R3, 0xc0 ;  /* 0x000000c003007836 */ /* 0x000fe20000000000 */
[----:B------:R-:W-:Y:S02]  /*1e60*/  @P0 SHF.R.U32.HI R4, RZ, 0x10, R5 ;  /* 0x00000010ff040819 */ /* 0x000fe40000011605 */
[----:B------:R-:W-:Y:S02]  /*1e70*/  @P0 R2UR UR7, R2 ;  /* 0x00000000020702ca */ /* 0x000fe400000e0000 */
[----:B------:R-:W-:-:S02]  /*1e80*/  PRMT R0, RZ, 0x654, R0 ;  /* 0x00000654ff007816 */ /* 0x000fc40000000000 */
[----:B------:R-:W-:Y:S02]  /*1e90*/  @P0 R2UR UR4, R4 ;  /* 0x00000000040402ca */ /* 0x000fe400000e0000 */
[----:B------:R1:W-:Y:S03]  /*1ea0*/  SYNCS.ARRIVE.TRANS64.RED.A1T0 RZ, [R0+URZ], RZ ;  /* 0x000000ff00ff79a7 */ /* 0x0003e600081004ff */
[----:B------:R-:W-:-:S04]  /*1eb0*/  @UP1 UMOV UR30, UR5 ;  /* 0x00000005001e1c82 */ /* 0x000fc80008000000 */
[----:B------:R-:W-:-:S04]  /*1ec0*/  @UP1 UMOV UR31, UR7 ;  /* 0x00000007001f1c82 */ /* 0x000fc80008000000 */
[----:B------:R-:W-:Y:S01]  /*1ed0*/  @UP1 UMOV UR36, UR4 ;  /* 0x0000000400241c82 */ /* 0x000fe20008000000 */
[----:B------:R-:W-:Y:S05]  /*1ee0*/  BRA.U !UP4, `(.L_x_31) ;  /* 0x000000010cd07547 */ /* 0x000fea000b800000 */
[----:B------:R-:W4:Y:S01]  /*1ef0*/  LDCU.128 UR24, c[0x0][0xd10] ;  /* 0x0001a200ff1877ac */ /* 0x000f220008000c00 */
[----:B------:R-:W2:Y:S01]  /*1f00*/  LDCU UR7, c[0x0][0xd20] ;  /* 0x0001a400ff0777ac */ /* 0x000ea20008000800 */
[----:B------:R-:W3:Y:S01]  /*1f10*/  LDCU UR18, c[0x0][0xd0c] ;  /* 0x0001a180ff1277ac */ /* 0x000ee20008000800 */
[----:B------:R-:W1:Y:S01]  /*1f20*/  LDCU.64 UR16, c[0x0][0xd28] ;  /* 0x0001a500ff1077ac */ /* 0x000e620008000a00 */
[----:B----4-:R-:W-:Y:S02]  /*1f30*/  UIMAD.WIDE.U32 UR4, UR37, UR27, URZ ;  /* 0x0000001b250472a5 */ /* 0x010fe4000f8e00ff */
[----:B------:R-:W-:Y:S02]  /*1f40*/  UIMAD.WIDE.U32 UR8, UR38, UR24, URZ ;  /* 0x00000018260872a5 */ /* 0x000fe4000f8e00ff */
[----:B------:R-:W-:Y:S02]  /*1f50*/  UISETP.NE.AND UP0, UPT, UR26, 0x1, UPT ;  /* 0x000000011a00788c */ /* 0x000fe4000bf05270 */
[----:B------:R-:W-:Y:S01]  /*1f60*/  UIMAD.WIDE.U32 UR12, UR30, UR27, URZ ;  /* 0x0000001b1e0c72a5 */ /* 0x000fe2000f8e00ff */
[----:B------:R-:W-:Y:S01]  /*1f70*/  UMOV UR4, UR5 ;  /* 0x0000000500047c82 */ /* 0x000fe20008000000 */
[----:B---3--:R-:W-:-:S02]  /*1f80*/  UISETP.NE.AND UP2, UPT, UR18, 0x1, UPT ;  /* 0x000000011200788c */ /* 0x008fc4000bf45270 */
[----:B--2---:R-:W-:Y:S02]  /*1f90*/  USHF.R.U32.HI UR5, URZ, UR7, UR4 ;  /* 0x00000007ff057299 */ /* 0x004fe40008011604 */
[----:B------:R-:W-:Y:S01]  /*1fa0*/  UIMAD.WIDE.U32 UR10, UR31, UR24, URZ ;  /* 0x000000181f0a72a5 */ /* 0x000fe2000f8e00ff */
[----:B------:R-:W-:Y:S01]  /*1fb0*/  UMOV UR4, UR9 ;  /* 0x0000000900047c82 */ /* 0x000fe20008000000 */
[----:B------:R-:W-:Y:S02]  /*1fc0*/  USEL UR5, UR37, UR5, !UP0 ;  /* 0x0000000525057287 */ /* 0x000fe4000c000000 */
[----:B------:R-:W-:Y:S02]  /*1fd0*/  USHF.R.U32.HI UR4, URZ, UR25, UR4 ;  /* 0x00000019ff047299 */ /* 0x000fe40008011604 */
[----:B-1----:R-:W-:Y:S02]  /*1fe0*/  UIMAD.WIDE.U32 UR8, UR5, UR16, URZ ;  /* 0x00000010050872a5 */ /* 0x002fe4000f8e00ff */
[----:B------:R-:W-:Y:S01]  /*1ff0*/  USEL UR15, UR38, UR4, !UP2 ;  /* 0x00000004260f7287 */ /* 0x000fe2000d000000 */
[----:B------:R-:W-:-:S02]  /*2000*/  UMOV UR10, UR11 ;  /* 0x0000000b000a7c82 */ /* 0x000fc40008000000 */
[----:B------:R-:W-:Y:S01]  /*2010*/  UMOV UR4, UR13 ;  /* 0x0000000d00047c82 */ /* 0x000fe20008000000 */
[----:B------:R-:W-:Y:S01]  /*2020*/  UIMAD.WIDE.U32 UR12, UR15, UR16, URZ ;  /* 0x000000100f0c72a5 */ /* 0x000fe2000f8e00ff */
[----:B------:R-:W-:Y:S01]  /*2030*/  UMOV UR8, UR9 ;  /* 0x0000000900087c82 */ /* 0x000fe20008000000 */
[----:B------:R-:W-:Y:S02]  /*2040*/  USHF.R.U32.HI UR4, URZ, UR7, UR4 ;  /* 0x00000007ff047299 */ /* 0x000fe40008011604 */
[----:B------:R-:W-:-:S03]  /*2050*/  @UP3 USHF.R.U32.HI UR5, URZ, UR17, UR8 ;  /* 0x00000011ff053299 */ /* 0x000fc60008011608 */
[----:B------:R-:W-:Y:S01]  /*2060*/  UMOV UR7, UR13 ;  /* 0x0000000d00077c82 */ /* 0x000fe20008000000 */
[----:B------:R-:W-:Y:S02]  /*2070*/  USHF.R.U32.HI UR25, URZ, UR25, UR10 ;  /* 0x00000019ff197299 */ /* 0x000fe4000801160a */
[----:B------:R-:W-:Y:S02]  /*2080*/  @UP3 USHF.R.U32.HI UR15, URZ, UR17, UR7 ;  /* 0x00000011ff0f3299 */ /* 0x000fe40008011607 */
[----:B------:R-:W-:Y:S02]  /*2090*/  USEL UR4, UR30, UR4, !UP0 ;  /* 0x000000041e047287 */ /* 0x000fe4000c000000 */
[----:B------:R-:W-:Y:S02]  /*20a0*/  UIMAD UR7, UR45, UR5, URZ ;  /* 0x000000052d0772a4 */ /* 0x000fe4000f8e02ff */
[----:B------:R-:W-:Y:S02]  /*20b0*/  USEL UR5, UR31, UR25, !UP2 ;  /* 0x000000191f057287 */ /* 0x000fe4000d000000 */
[----:B------:R-:W-:-:S02]  /*20c0*/  UIMAD UR10, UR45, UR15, URZ ;  /* 0x0000000f2d0a72a4 */ /* 0x000fc4000f8e02ff */
[----:B------:R-:W-:Y:S02]  /*20d0*/  UISETP.GE.AND UP0, UPT, UR4, UR7, UPT ;  /* 0x000000070400728c */ /* 0x000fe4000bf06270 */
[----:B------:R-:W-:Y:S02]  /*20e0*/  UIMAD.WIDE.U32 UR8, UR4, UR16, URZ ;  /* 0x00000010040872a5 */ /* 0x000fe4000f8e00ff */
[----:B------:R-:W-:Y:S02]  /*20f0*/  UISETP.GE.OR UP0, UPT, UR5, UR10, UP0 ;  /* 0x0000000a0500728c */ /* 0x000fe40008706670 */
[----:B------:R-:W-:-:S03]  /*2100*/  UIMAD.WIDE.U32 UR10, UR5, UR16, URZ ;  /* 0x00000010050a72a5 */ /* 0x000fc6000f8e00ff */
[----:B------:R-:W-:Y:S01]  /*2110*/  UMOV UR7, UR9 ;  /* 0x0000000900077c82 */ /* 0x000fe20008000000 */
[----:B------:R-:W-:Y:S02]  /*2120*/  UIADD3 UR9, UPT, UPT, -UR4, URZ, URZ ;  /* 0x000000ff04097290 */ /* 0x000fe4000fffe1ff */
[----:B------:R-:W-:Y:S02]  /*2130*/  USHF.R.U32.HI UR7, URZ, UR17, UR7 ;  /* 0x00000011ff077299 */ /* 0x000fe40008011607 */
[----:B------:R-:W-:Y:S02]  /*2140*/  UIMAD UR10, UR26, UR9, UR30 ;  /* 0x000000091a0a72a4 */ /* 0x000fe4000f8e021e */
[----:B------:R-:W-:Y:S01]  /*2150*/  USEL UR7, UR4, UR7, !UP3 ;  /* 0x0000000704077287 */ /* 0x000fe2000d800000 */
[----:B------:R-:W-:Y:S01]  /*2160*/  @!UP0 UMOV UR8, UR11 ;  /* 0x0000000b00088c82 */ /* 0x000fe20008000000 */
[----:B------:R-:W-:Y:S02]  /*2170*/  UIADD3 UR11, UPT, UPT, -UR5, URZ, URZ ;  /* 0x000000ff050b7290 */ /* 0x000fe4000fffe1ff */
[----:B------:R-:W-:-:S02]  /*2180*/  @!UP0 USHF.R.U32.HI UR8, URZ, UR17, UR8 ;  /* 0x00000011ff088299 */ /* 0x000fc40008011608 */
[----:B------:R-:W-:Y:S02]  /*2190*/  UIADD3 UR9, UPT, UPT, -UR7, URZ, URZ ;  /* 0x000000ff07097290 */ /* 0x000fe4000fffe1ff */
[----:B------:R-:W-:Y:S02]  /*21a0*/  @!UP0 USEL UR8, UR5, UR8, !UP3 ;  /* 0x0000000805088287 */ /* 0x000fe4000d800000 */
[----:B------:R-:W-:Y:S02]  /*21b0*/  UIMAD UR9, UR45, UR9, UR4 ;  /* 0x000000092d0972a4 */ /* 0x000fe4000f8e0204 */
[----:B------:R-:W-:Y:S02]  /*21c0*/  @!UP0 UIADD3 UR7, UPT, UPT, UR7, -UR8, URZ ;  /* 0x8000000807078290 */ /* 0x000fe4000fffe0ff */
[----:B------:R-:W-:Y:S02]  /*21d0*/  @!UP0 UIMAD UR8, UR9, UR15, UR8 ;  /* 0x0000000f090882a4 */ /* 0x000fe4000f8e0208 */
[----:B------:R-:W-:-:S02]  /*21e0*/  @!UP0 UIMAD UR4, UR45, UR7, UR5 ;  /* 0x000000072d0482a4 */ /* 0x000fc4000f8e0205 */
[----:B------:R-:W-:Y:S02]  /*21f0*/  UIMAD UR7, UR18, UR11, UR31 ;  /* 0x0000000b120772a4 */ /* 0x000fe4000f8e021f */
[----:B------:R-:W-:Y:S01]  /*2200*/  UIMAD UR30, UR4, UR26, UR10 ;  /* 0x0000001a041e72a4 */ /* 0x000fe2000f8e020a */
[----:B------:R-:W-:Y:S02]  /*2210*/  @!UP0 UMOV UR5, UR8 ;  /* 0x0000000800058c82 */ /* 0x000fe40008000000 */
[----:B------:R-:W-:-:S12]  /*2220*/  UIMAD UR31, UR5, UR18, UR7 ;  /* 0x00000012051f72a4 */ /* 0x000fd8000f8e0207 */
.L_x_31:
[----:B------:R-:W2:Y:S02]  /*2230*/  LDCU UR4, c[0x0][0xd30] ;  /* 0x0001a600ff0477ac */ /* 0x000ea40008000800 */
[----:B--2---:R-:W-:-:S09]  /*2240*/  UISETP.NE.AND UP0, UPT, UR4, 0x1, UPT ;  /* 0x000000010400788c */ /* 0x004fd2000bf05270 */
[----:B------:R-:W-:Y:S05]  /*2250*/  BRA.U UP0, `(.L_x_32) ;  /* 0x0000000100447547 */ /* 0x000fea000b800000 */
[----:B------:R-:W2:Y:S01]  /*2260*/  LDCU.128 UR16, c[0x0][0xd10] ;  /* 0x0001a200ff1077ac */ /* 0x000ea20008000c00 */
[----:B------:R-:W1:Y:S01]  /*2270*/  LDCU UR10, c[0x0][0xd0c] ;  /* 0x0001a180ff0a77ac */ /* 0x000e620008000800 */
[----:B------:R-:W3:Y:S01]  /*2280*/  LDCU UR7, c[0x0][0xd20] ;  /* 0x0001a400ff0777ac */ /* 0x000ee20008000800 */
[----:B--2---:R-:W-:Y:S02]  /*2290*/  UIMAD.WIDE.U32 UR8, UR31, UR16, URZ ;  /* 0x000000101f0872a5 */ /* 0x004fe4000f8e00ff */
[----:B------:R-:W-:Y:S02]  /*22a0*/  UIMAD.WIDE.U32 UR4, UR30, UR19, URZ ;  /* 0x000000131e0472a5 */ /* 0x000fe4000f8e00ff */
[----:B-1----:R-:W-:Y:S02]  /*22b0*/  UISETP.NE.AND UP2, UPT, UR10, 0x1, UPT ;  /* 0x000000010a00788c */ /* 0x002fe4000bf45270 */
[----:B------:R-:W-:Y:S01]  /*22c0*/  UISETP.NE.AND UP0, UPT, UR18, 0x1, UPT ;  /* 0x000000011200788c */ /* 0x000fe2000bf05270 */
[----:B------:R-:W-:-:S02]  /*22d0*/  UMOV UR8, UR9 ;  /* 0x0000000900087c82 */ /* 0x000fc40008000000 */
[----:B------:R-:W-:Y:S01]  /*22e0*/  UMOV UR4, UR5 ;  /* 0x0000000500047c82 */ /* 0x000fe20008000000 */
[----:B------:R-:W-:Y:S02]  /*22f0*/  USHF.R.U32.HI UR8, URZ, UR17, UR8 ;  /* 0x00000011ff087299 */ /* 0x000fe40008011608 */
[----:B---3--:R-:W-:Y:S02]  /*2300*/  USHF.R.U32.HI UR4, URZ, UR7, UR4 ;  /* 0x00000007ff047299 */ /* 0x008fe40008011604 */
[----:B------:R-:W-:Y:S02]  /*2310*/  USEL UR5, UR31, UR8, !UP2 ;  /* 0x000000081f057287 */ /* 0x000fe4000d000000 */
[----:B------:R-:W-:-:S04]  /*2320*/  USEL UR4, UR30, UR4, !UP0 ;  /* 0x000000041e047287 */ /* 0x000fc8000c000000 */
[----:B------:R-:W-:Y:S02]  /*2330*/  UIADD3 UR7, UPT, UPT, UR5, -UR4, URZ ;  /* 0x8000000405077290 */ /* 0x000fe4000fffe0ff */
[----:B------:R-:W-:Y:S02]  /*2340*/  UIADD3 UR4, UPT, UPT, -UR5, UR4, URZ ;  /* 0x0000000405047290 */ /* 0x000fe4000fffe1ff */
[----:B------:R-:W-:Y:S02]  /*2350*/  UIMAD UR30, UR7, UR18, UR30 ;  /* 0x00000012071e72a4 */ /* 0x000fe4000f8e021e */
[----:B------:R-:W-:-:S12]  /*2360*/  UIMAD UR31, UR4, UR10, UR31 ;  /* 0x0000000a041f72a4 */ /* 0x000fd8000f8e021f */
.L_x_32:
[----:B------:R-:W-:Y:S01]  /*2370*/  VIADD R11, R11, 0x1 ;  /* 0x000000010b0b7836 */ /* 0x000fe20000000000 */
[----:B------:R-:W-:Y:S02]  /*2380*/  R2UR UR5, R86 ;  /* 0x00000000560572ca */ /* 0x000fe400000e0000 */
[----:B------:R-:W-:Y:S02]  /*2390*/  R2UR UR4, R85 ;  /* 0x00000000550472ca */ /* 0x000fe400000e0000 */
[C---:B------:R-:W-:Y:S02]  /*23a0*/  ISETP.NE.AND P0, PT, R11.reuse, 0x2, PT ;  /* 0x000000020b00780c */ /* 0x040fe40003f05270 */
[----:B------:R-:W-:Y:S02]  /*23b0*/  PLOP3.LUT P1, PT, PT, PT, PT, 0x80, 0x8 ;  /* 0x000000000008781c */ /* 0x000fe40003f2f070 */
[----:B------:R-:W-:Y:S02]  /*23c0*/  SEL R3, RZ, 0x1, P0 ;  /* 0x00000001ff037807 */ /* 0x000fe40000000000 */
[----:B------:R-:W-:-:S02]  /*23d0*/  SEL R11, R11, RZ, P0 ;  /* 0x000000ff0b0b7207 */ /* 0x000fc40000000000 */
[----:B------:R-:W-:Y:S01]  /*23e0*/  LOP3.LUT R10, R10, R3, RZ, 0x3c, !PT ;  /* 0x000000030a0a7212 */ /* 0x000fe200078e3cff */
[----:B------:R-:W-:Y:S02]  /*23f0*/  UIADD3 UR26, UPT, UPT, UR31, UR5, URZ ;  /* 0x000000051f1a7290 */ /* 0x000fe4000fffe0ff */
[----:B------:R-:W-:Y:S01]  /*2400*/  UIADD3 UR27, UPT, UPT, UR30, UR4, URZ ;  /* 0x000000041e1b7290 */ /* 0x000fe2000fffe0ff */
[----:B------:R-:W-:Y:S11]  /*2410*/  BRA.U UP1, `(.L_x_33) ;  /* 0xfffffff101f07547 */ /* 0x000ff6000b83ffff */
[----:B------:R-:W-:Y:S01]  /*2420*/  UIADD3 UR7, UPT, UPT, UR6, 0x30, URZ ;  /* 0x0000003006077890 */ /* 0x000fe2000fffe0ff */
[----:B------:R-:W-:-:S03]  /*2430*/  SHF.L.U32 R3, R12, 0x1f, RZ ;  /* 0x0000001f0c037819 */ /* 0x000fc600000006ff */
[----:B------:R-:W-:-:S09]  /*2440*/  ULEA UR4, UR14, UR7, 0x3 ;  /* 0x000000070e047291 */ /* 0x000fd2000f8e18ff */
[----:B------:R-:W2:Y:S02]  /*2450*/  SYNCS.PHASECHK.TRANS64.TRYWAIT P0, [UR4], R3 ;  /* 0x00000003ff0075a7 */ /* 0x000ea40008001104 */
[----:B--2---:R-:W-:Y:S05]  /*2460*/  @!P0 BRA `(.L_x_34) ;  /* 0x000000c4001c8947 */ /* 0x004fea0003800000 */
.L_x_177:
[----:B------:R-:W-:-:S04]  /*2470*/  UIADD3 UR4, UPT, UPT, UR14, 0x1, URZ ;  /* 0x000000010e047890 */ /* 0x000fc8000fffe0ff */
[----:B------:R-:W-:-:S04]  /*2480*/  UISETP.NE.AND UP0, UPT, UR4, 0x6, UPT ;  /* 0x000000060400788c */ /* 0x000fc8000bf05270 */
[----:B------:R-:W-:Y:S02]  /*2490*/  USEL UR6, URZ, 0x1, UP0 ;  /* 0x00000001ff067887 */ /* 0x000fe40008000000 */
[----:B------:R-:W-:-:S04]  /*24a0*/  USEL UR4, UR4, URZ, UP0 ;  /* 0x000000ff04047287 */ /* 0x000fc80008000000 */
[----:B------:R-:W-:Y:S01]  /*24b0*/  ULEA UR5, UR4, UR7, 0x3 ;  /* 0x0000000704057291 */ /* 0x000fe2000f8e18ff */
[----:B------:R-:W-:-:S04]  /*24c0*/  LOP3.LUT R2, R12, UR6, RZ, 0x3c, !PT ;  /* 0x000000060c027c12 */ /* 0x000fc8000f8e3cff */
[----:B-1----:R-:W-:-:S04]  /*24d0*/  SHF.L.U32 R3, R2, 0x1f, RZ ;  /* 0x0000001f02037819 */ /* 0x002fc800000006ff */
[----:B------:R-:W1:Y:S02]  /*24e0*/  SYNCS.PHASECHK.TRANS64.TRYWAIT P0, [UR5], R3 ;  /* 0x00000003ff0075a7 */ /* 0x000e640008001105 */
[----:B-1----:R-:W-:Y:S05]  /*24f0*/  @!P0 BRA `(.L_x_35) ;  /* 0x000000c400108947 */ /* 0x002fea0003800000 */
.L_x_179:
        /* <DEDUP_REMOVED lines=9> */
.L_x_181:
        /* <DEDUP_REMOVED lines=9> */
.L_x_183:
        /* <DEDUP_REMOVED lines=9> */
.L_x_185:
[----:B------:R-:W-:-:S04]  /*26b0*/  UIADD3 UR4, UPT, UPT, UR4, 0x1, URZ ;  /* 0x0000000104047890 */ /* 0x000fc8000fffe0ff */
[----:B------:R-:W-:-:S04]  /*26c0*/  UISETP.NE.AND UP0, UPT, UR4, 0x6, UPT ;  /* 0x000000060400788c */ /* 0x000fc8000bf05270 */
[----:B------:R-:W-:Y:S02]  /*26d0*/  USEL UR5, URZ, 0x1, UP0 ;  /* 0x00000001ff057887 */ /* 0x000fe40008000000 */
[----:B------:R-:W-:-:S04]  /*26e0*/  USEL UR4, UR4, URZ, UP0 ;  /* 0x000000ff04047287 */ /* 0x000fc80008000000 */
[----:B------:R-:W-:Y:S01]  /*26f0*/  ULEA UR4, UR4, UR7, 0x3 ;  /* 0x0000000704047291 */ /* 0x000fe2000f8e18ff */
[----:B-1----:R-:W-:-:S04]  /*2700*/  LOP3.LUT R3, R2, UR5, RZ, 0x3c, !PT ;  /* 0x0000000502037c12 */ /* 0x002fc8000f8e3cff */
[----:B------:R-:W-:Y:S01]  /*2710*/  SHF.L.U32 R3, R3, 0x1f, RZ ;  /* 0x0000001f03037819 */ /* 0x000fe200000006ff */
[----:B------:R-:W-:-:S07]  /*2720*/  IMAD.U32 R0, RZ, RZ, UR4 ;  /* 0x00000004ff007e24 */ /* 0x000fce000f8e00ff */
.L_x_39:
[----:B-1----:R1:W2:Y:S02]  /*2730*/  SYNCS.PHASECHK.TRANS64.TRYWAIT P0, [R0+URZ], R3 ;  /* 0x00000003000075a7 */ /* 0x0022a400080011ff */
[----:B--2---:R-:W-:Y:S05]  /*2740*/  @!P0 NANOSLEEP.SYNCS 0x989680 ;  /* 0x009896800000895d */ /* 0x004fea0003900000 */
[----:B------:R-:W2:Y:S02]  /*2750*/  @!P0 SYNCS.PHASECHK.TRANS64 P0, [R0+URZ], R3 ;  /* 0x00000003000085a7 */ /* 0x000ea400080010ff */
[----:B--234-:R-:W-:Y:S05]  /*2760*/  @P0 EXIT ;  /* 0x000000000000094d */ /* 0x01cfea0003800000 */
[----:B------:R-:W-:Y:S05]  /*2770*/  BRA `(.L_x_39) ;  /* 0xfffffffc00ec7947 */ /* 0x000fea000383ffff */
.L_x_22:
[----:B------:R-:W-:-:S04]  /*2780*/  UISETP.NE.AND UP0, UPT, UR54, URZ, UPT ;  /* 0x000000ff3600728c */ /* 0x000fc8000bf05270 */
[----:B------:R-:W-:-:S09]  /*2790*/  UISETP.NE.OR UP0, UPT, UR18, 0x1, UP0 ;  /* 0x000000011200788c */ /* 0x000fd20008705670 */
[----:B------:R-:W-:Y:S05]  /*27a0*/  BRA.U UP0, `(.L_x_40) ;  /* 0x0000000500487547 */ /* 0x000fea000b800000 */
[----:B------:R-:W-:Y:S01]  /*27b0*/  ISETP.GE.U32.AND P2, PT, R3, 0x2, PT ;  /* 0x000000020300780c */ /* 0x000fe20003f46070 */
[----:B------:R-:W-:Y:S01]  /*27c0*/  IMAD.MOV.U32 R12, RZ, RZ, 0x1 ;  /* 0x00000001ff0c7424 */ /* 0x000fe200078e00ff */
[----:B------:R-:W-:Y:S02]  /*27d0*/  CS2R R10, SRZ ;  /* 0x00000000000a7805 */ /* 0x000fe4000001ff00 */
[----:B------:R-:W-:Y:S01]  /*27e0*/  CS2R R8, SRZ ;  /* 0x0000000000087805 */ /* 0x000fe2000001ff00 */
[----:B------:R-:W-:Y:S01]  /*27f0*/  UMOV UR6, 0x400 ;  /* 0x0000040000067882 */ /* 0x000fe20000000000 */
[----:B------:R-:W-:Y:S01]  /*2800*/  UMOV UR5, URZ ;  /* 0x000000ff00057c82 */ /* 0x000fe20008000000 */
[----:B------:R-:W-:-:S12]  /*2810*/  ULEA UR6, UR54, UR6, 0x18 ;  /* 0x0000000636067291 */ /* 0x000fd8000f8ec0ff */
.L_x_44:
[----:B------:R-:W-:Y:S02]  /*2820*/  LEA R0, R8, UR6, 0x3 ;  /* 0x0000000608007c11 */ /* 0x000fe4000f8e18ff */
[----:B------:R-:W-:-:S03]  /*2830*/  SHF.L.U32 R5, R9, 0x1f, RZ ;  /* 0x0000001f09057819 */ /* 0x000fc600000006ff */
[----:B------:R-:W-:Y:S01]  /*2840*/  VIADD R4, R0, 0xf0 ;  /* 0x000000f000047836 */ /* 0x000fe20000000000 */
[----:B------:R-:W1:Y:S02]  /*2850*/  SYNCS.PHASECHK.TRANS64.TRYWAIT P0, [R0+URZ+0xe0], R5 ;  /* 0x0000e005000075a7 */ /* 0x000e6400080011ff */
[----:B-1----:R-:W-:Y:S05]  /*2860*/  @!P0 BRA `(.L_x_41) ;  /* 0x000000c000948947 */ /* 0x002fea0003800000 */
.L_x_186:
[----:B------:R-:W-:Y:S01]  /*2870*/  ULEA UR4, UR5, UR6, 0x3 ;  /* 0x0000000605047291 */ /* 0x000fe2000f8e18ff */
[----:B------:R-:W-:Y:S01]  /*2880*/  PRMT R4, RZ, 0x654, R4 ;  /* 0x00000654ff047816 */ /* 0x000fe20000000004 */
[----:B-1----:R-:W-:Y:S01]  /*2890*/  @!P2 IMAD.MOV.U32 R5, RZ, RZ, 0x10 ;  /* 0x00000010ff05a424 */ /* 0x002fe200078e00ff */
[----:B------:R-:W-:Y:S01]  /*28a0*/  SHF.L.U32 R7, R12, 0x1f, RZ ;  /* 0x0000001f0c077819 */ /* 0x000fe200000006ff */
[----:B------:R-:W-:Y:S01]  /*28b0*/  UIADD3 UR7, UPT, UPT, UR4, 0xb0, URZ ;  /* 0x000000b004077890 */ /* 0x000fe2000fffe0ff */
[----:B------:R1:W-:Y:S05]  /*28c0*/  SYNCS.ARRIVE.TRANS64.RED.A1T0 RZ, [R4+URZ], RZ ;  /* 0x000000ff04ff79a7 */ /* 0x0003ea00081004ff */
[----:B------:R-:W-:Y:S01]  /*28d0*/  IMAD.U32 R0, RZ, RZ, UR7 ;  /* 0x00000007ff007e24 */ /* 0x000fe2000f8e00ff */
[----:B------:R-:W2:Y:S04]  /*28e0*/  SYNCS.PHASECHK.TRANS64.TRYWAIT P0, [UR4+0xc0], R7 ;  /* 0x0000c007ff0075a7 */ /* 0x000ea80008001104 */
[----:B------:R-:W-:Y:S01]  /*28f0*/  PRMT R13, R3, 0x654, R0 ;  /* 0x00000654030d7816 */ /* 0x000fe20000000000 */
[----:B-12---:R-:W-:Y:S06]  /*2900*/  @!P0 BRA `(.L_x_42) ;  /* 0x000000c000808947 */ /* 0x006fec0003800000 */
.L_x_188:
[----:B------:R-:W-:Y:S01]  /*2910*/  ULEA UR8, UR5, UR6, 0x4 ;  /* 0x0000000605087291 */ /* 0x000fe2000f8e20ff */
[----:B------:R-:W-:Y:S01]  /*2920*/  SEL R2, R13, R2, !P2 ;  /* 0x000000020d027207 */ /* 0x000fe20005000000 */
[----:B------:R-:W-:Y:S01]  /*2930*/  UIADD3 UR9, UPT, UPT, UR4, 0xb0, URZ ;  /* 0x000000b004097890 */ /* 0x000fe2000fffe0ff */
[----:B-1----:R-:W-:Y:S01]  /*2940*/  LEA R0, R11, UR6, 0x3 ;  /* 0x000000060b007c11 */ /* 0x002fe2000f8e18ff */
[----:B------:R-:W-:Y:S01]  /*2950*/  UIADD3 UR8, UPT, UPT, UR8, 0x110, URZ ;  /* 0x0000011008087890 */ /* 0x000fe2000fffe0ff */
[----:B------:R1:W-:Y:S01]  /*2960*/  @!P2 SYNCS.ARRIVE.TRANS64.RED RZ, [R2+URZ], R5 ;  /* 0x0000000502ffa9a7 */ /* 0x0003e200080004ff */
[----:B------:R-:W-:Y:S01]  /*2970*/  UIADD3 UR4, UPT, UPT, UR5, 0x1, URZ ;  /* 0x0000000105047890 */ /* 0x000fe2000fffe0ff */
[----:B------:R-:W-:-:S03]  /*2980*/  VIADD R8, R8, 0x1 ;  /* 0x0000000108087836 */ /* 0x000fc60000000000 */
[----:B------:R-:W-:Y:S02]  /*2990*/  UISETP.NE.AND UP0, UPT, UR4, 0x2, UPT ;  /* 0x000000020400788c */ /* 0x000fe4000bf05270 */
[----:B------:R-:W-:Y:S01]  /*29a0*/  ISETP.NE.AND P0, PT, R8, 0x2, PT ;  /* 0x000000020800780c */ /* 0x000fe20003f05270 */
[----:B------:R-:W-:Y:S06]  /*29b0*/  UGETNEXTWORKID.BROADCAST [UR8], [UR9] ;  /* 0x00000000080073ca */ /* 0x000fec0008000100 */
[----:B------:R-:W-:Y:S02]  /*29c0*/  USEL UR7, URZ, 0x1, UP0 ;  /* 0x00000001ff077887 */ /* 0x000fe40008000000 */
[----:B------:R-:W-:-:S04]  /*29d0*/  USEL UR5, UR4, URZ, UP0 ;  /* 0x000000ff04057287 */ /* 0x000fc80008000000 */
[----:B------:R-:W-:Y:S02]  /*29e0*/  LOP3.LUT R12, R12, UR7, RZ, 0x3c, !PT ;  /* 0x000000070c0c7c12 */ /* 0x000fe4000f8e3cff */
[----:B-1----:R-:W-:-:S04]  /*29f0*/  SHF.L.U32 R5, R10, 0x1f, RZ ;  /* 0x0000001f0a057819 */ /* 0x002fc800000006ff */
[----:B------:R-:W1:Y:S02]  /*2a00*/  SYNCS.PHASECHK.TRANS64.TRYWAIT P1, [R0+URZ+0xb0], R5 ;  /* 0x0000b005000075a7 */ /* 0x000e6400080211ff */
[----:B-1----:R-:W-:Y:S05]  /*2a10*/  @!P1 BRA `(.L_x_43) ;  /* 0x000000c000549947 */ /* 0x002fea0003800000 */
.L_x_189:
[C---:B------:R-:W-:Y:S01]  /*2a20*/  LEA R4, R11.reuse, UR6, 0x4 ;  /* 0x000000060b047c11 */ /* 0x040fe2000f8e20ff */
[----:B-1----:R-:W-:Y:S01]  /*2a30*/  VIADD R0, R0, 0xc0 ;  /* 0x000000c000007836 */ /* 0x002fe20000000000 */
[----:B------:R-:W-:Y:S01]  /*2a40*/  SEL R8, R8, RZ, P0 ;  /* 0x000000ff08087207 */ /* 0x000fe20000000000 */
[----:B------:R-:W-:-:S03]  /*2a50*/  VIADD R11, R11, 0x1 ;  /* 0x000000010b0b7836 */ /* 0x000fc60000000000 */
[----:B------:R-:W1:Y:S01]  /*2a60*/  LDS.128 R4, [R4+0x110] ;  /* 0x0001100004047984 */ /* 0x000e620000000c00 */
[----:B------:R-:W-:Y:S02]  /*2a70*/  PRMT R0, RZ, 0x654, R0 ;  /* 0x00000654ff007816 */ /* 0x000fe40000000000 */
[C---:B------:R-:W-:Y:S01]  /*2a80*/  ISETP.NE.AND P1, PT, R11.reuse, 0x2, PT ;  /* 0x000000020b00780c */ /* 0x040fe20003f25270 */
[----:B------:R-:W-:Y:S01]  /*2a90*/  @!PT LDS RZ, [RZ] ;  /* 0x00000000fffff984 */ /* 0x000fe20000000800 */
[----:B------:R-:W-:Y:S01]  /*2aa0*/  @!PT LDS RZ, [RZ] ;  /* 0x00000000fffff984 */ /* 0x000fe20000000800 */
[----:B------:R-:W-:Y:S01]  /*2ab0*/  @!PT LDS RZ, [RZ] ;  /* 0x00000000fffff984 */ /* 0x000fe20000000800 */
[----:B------:R-:W-:Y:S01]  /*2ac0*/  @!PT LDS RZ, [RZ] ;  /* 0x00000000fffff984 */ /* 0x000fe20000000800 */
[----:B------:R2:W-:Y:S06]  /*2ad0*/  MEMBAR.ALL.CTA ;  /* 0x0000000000007992 */ /* 0x0005ec0000008000 */
[----:B--2---:R-:W2:Y:S01]  /*2ae0*/  FENCE.VIEW.ASYNC.S ;  /* 0x00000000000073c6 */ /* 0x004ea20000000000 */
[----:B------:R-:W-:Y:S01]  /*2af0*/  SEL R11, R11, RZ, P1 ;  /* 0x000000ff0b0b7207 */ /* 0x000fe20000800000 */
[----:B--2---:R2:W-:Y:S01]  /*2b00*/  SYNCS.ARRIVE.TRANS64.RED.A1T0 RZ, [R0+URZ], RZ ;  /* 0x000000ff00ff79a7 */ /* 0x0045e200081004ff */
[----:B-1----:R-:W-:-:S02]  /*2b10*/  LOP3.LUT P3, RZ, R6, 0x1, RZ, 0xc0, !PT ;  /* 0x0000000106ff7812 */ /* 0x002fc4000786c0ff */
[----:B------:R-:W-:-:S04]  /*2b20*/  SEL R5, RZ, 0x1, P1 ;  /* 0x00000001ff057807 */ /* 0x000fc80000800000 */
[----:B------:R-:W-:Y:S02]  /*2b30*/  LOP3.LUT R10, R10, R5, RZ, 0x3c, !PT ;  /* 0x000000050a0a7212 */ /* 0x000fe400078e3cff */
[----:B--2---:R-:W-:-:S04]  /*2b40*/  SEL R0, RZ, 0x1, P0 ;  /* 0x00000001ff007807 */ /* 0x004fc80000000000 */
[----:B------:R-:W-:Y:S01]  /*2b50*/  LOP3.LUT R9, R9, R0, RZ, 0x3c, !PT ;  /* 0x0000000009097212 */ /* 0x000fe200078e3cff */
[----:B------:R-:W-:Y:S06]  /*2b60*/  @P3 BRA `(.L_x_44) ;  /* 0xfffffffc002c3947 */ /* 0x000fec000383ffff */
[----:B------:R-:W-:Y:S01]  /*2b70*/  ULEA UR4, UR5, UR6, 0x3 ;  /* 0x0000000605047291 */ /* 0x000fe2000f8e18ff */
[----:B------:R-:W-:-:S08]  /*2b80*/  SHF.L.U32 R3, R12, 0x1f, RZ ;  /* 0x0000001f0c037819 */ /* 0x000fd000000006ff */
[----:B------:R-:W1:Y:S02]  /*2b90*/  SYNCS.PHASECHK.TRANS64 P0, [UR4+0xc0], R3 ;  /* 0x0000c003ff0075a7 */ /* 0x000e640008001004 */
[----:B-1----:R-:W-:Y:S05]  /*2ba0*/  @P0 BRA `(.L_x_45) ;  /* 0x0000000000080947 */ /* 0x002fea0003800000 */
[----:B------:R-:W1:Y:S02]  /*2bb0*/  SYNCS.PHASECHK.TRANS64.TRYWAIT P0, [UR4+0xc0], R3 ;  /* 0x0000c003ff0075a7 */ /* 0x000e640008001104 */
[----:B-1----:R-:W-:Y:S05]  /*2bc0*/  @!P0 BRA `(.L_x_46) ;  /* 0x000000bc00fc8947 */ /* 0x002fea0003800000 */
.L_x_45:
[----:B------:R-:W-:-:S04]  /*2bd0*/  UIADD3 UR7, UPT, UPT, UR5, 0x1, URZ ;  /* 0x0000000105077890 */ /* 0x000fc8000fffe0ff */
[----:B------:R-:W-:-:S04]  /*2be0*/  UISETP.NE.AND UP0, UPT, UR7, 0x2, UPT ;  /* 0x000000020700788c */ /* 0x000fc8000bf05270 */
[----:B------:R-:W-:Y:S02]  /*2bf0*/  USEL UR8, URZ, 0x1, UP0 ;  /* 0x00000001ff087887 */ /* 0x000fe40008000000 */
[----:B------:R-:W-:-:S04]  /*2c00*/  USEL UR7, UR7, URZ, UP0 ;  /* 0x000000ff07077287 */ /* 0x000fc80008000000 */
[----:B------:R-:W-:Y:S01]  /*2c10*/  ULEA UR7, UR7, UR6, 0x3 ;  /* 0x0000000607077291 */ /* 0x000fe2000f8e18ff */
[----:B-1----:R-:W-:-:S04]  /*2c20*/  LOP3.LUT R3, R12, UR8, RZ, 0x3c, !PT ;  /* 0x000000080c037c12 */ /* 0x002fc8000f8e3cff */
[----:B------:R-:W-:-:S04]  /*2c30*/  SHF.L.U32 R0, R3, 0x1f, RZ ;  /* 0x0000001f03007819 */ /* 0x000fc800000006ff */
[----:B------:R-:W1:Y:S02]  /*2c40*/  SYNCS.PHASECHK.TRANS64 P0, [UR7+0xc0], R0 ;  /* 0x0000c000ff0075a7 */ /* 0x000e640008001007 */
[----:B-1----:R-:W-:Y:S05]  /*2c50*/  @P0 EXIT ;  /* 0x000000000000094d */ /* 0x002fea0003800000 */
[----:B------:R-:W-:Y:S02]  /*2c60*/  SHF.L.U32 R3, R3, 0x1f, RZ ;  /* 0x0000001f03037819 */ /* 0x000fe400000006ff */
[----:B------:R-:W-:-:S07]  /*2c70*/  MOV R0, UR7 ;  /* 0x0000000700007c02 */ /* 0x000fce0008000f00 */
.L_x_47:
[----:B-1----:R1:W2:Y:S02]  /*2c80*/  SYNCS.PHASECHK.TRANS64.TRYWAIT P0, [R0+URZ+0xc0], R3 ;  /* 0x0000c003000075a7 */ /* 0x0022a400080011ff */
[----:B--2---:R-:W-:Y:S05]  /*2c90*/  @!P0 NANOSLEEP.SYNCS 0x989680 ;  /* 0x009896800000895d */ /* 0x004fea0003900000 */
[----:B------:R-:W2:Y:S02]  /*2ca0*/  @!P0 SYNCS.PHASECHK.TRANS64 P0, [R0+URZ+0xc0], R3 ;  /* 0x0000c003000085a7 */ /* 0x000ea400080010ff */
[----:B--2---:R-:W-:Y:S05]  /*2cb0*/  @P0 EXIT ;  /* 0x000000000000094d */ /* 0x004fea0003800000 */
[----:B------:R-:W-:Y:S05]  /*2cc0*/  BRA `(.L_x_47) ;  /* 0xfffffffc00ec7947 */ /* 0x000fea000383ffff */
.L_x_40:
[----:B------:R-:W-:Y:S05]  /*2cd0*/  BRA.U UP5, `(.L_x_48) ;  /* 0x0000001105347547 */ /* 0x000fea000b800000 */
[----:B------:R-:W-:Y:S01]  /*2ce0*/  UMOV UR4, 0x40 ;  /* 0x0000004000047882 */ /* 0x000fe20000000000 */
[----:B------:R-:W-:Y:S01]  /*2cf0*/  NOP ;  /* 0x0000000000007918 */ /* 0x000fe20000000000 */
[----:B------:R-:W-:Y:S01]  /*2d00*/  ULEA UR5, UR54, UR4, 0x18 ;  /* 0x0000000436057291 */ /* 0x000fe2000f8ec0ff */
[----:B------:R-:W-:Y:S02]  /*2d10*/  UMOV UR6, 0x400 ;  /* 0x0000040000067882 */ /* 0x000fe40000000000 */
[----:B------:R-:W-:-:S06]  /*2d20*/  ULEA UR6, UR54, UR6, 0x18 ;  /* 0x0000000636067291 */ /* 0x000fcc000f8ec0ff */
[----:B------:R-:W1:Y:S02]  /*2d30*/  LDS.U8 R3, [UR5+0x1c] ;  /* 0x00001c05ff037984 */ /* 0x000e640008000000 */
[----:B-1----:R-:W-:-:S13]  /*2d40*/  ISETP.NE.AND P0, PT, R3, RZ, PT ;  /* 0x000000ff0300720c */ /* 0x002fda0003f05270 */
[----:B------:R-:W-:Y:S05]  /*2d50*/  @P0 BRA `(.L_x_49) ;  /* 0x00000004000c0947 */ /* 0x000fea0003800000 */
[----:B------:R-:W-:Y:S02]  /*2d60*/  UISETP.NE.U32.AND UP1, UPT, UR20, 0x1, UPT ;  /* 0x000000011400788c */ /* 0x000fe4000bf25070 */
[----:B------:R-:W-:Y:S02]  /*2d70*/  ULOP3.LUT UR7, UR54, 0x1, URZ, 0x3c, !UPT ;  /* 0x0000000136077892 */ /* 0x000fe4000f8e3cff */
[----:B------:R-:W-:-:S05]  /*2d80*/  UIADD3 UR8, UPT, UPT, UR5, 0x8, URZ ;  /* 0x0000000805087890 */ /* 0x000fca000fffe0ff */
[----:B------:R-:W-:Y:S07]  /*2d90*/  BRA.U !UP1, `(.L_x_50) ;  /* 0x00000001099c7547 */ /* 0x000fee000b800000 */
[----:B------:R-:W-:Y:S01]  /*2da0*/  ELECT P0, URZ, PT ;  /* 0x0000000000ff782f */ /* 0x000fe20003800000 */
[----:B------:R-:W-:-:S12]  /*2db0*/  BSSY B0, `(.L_x_50) ;  /* 0x0000025000007945 */ /* 0x000fd80003800000 */
[----:B------:R-:W-:Y:S05]  /*2dc0*/  @!P0 BRA `(.L_x_51) ;  /* 0x00000000008c8947 */ /* 0x000fea0003800000 */
[----:B------:R-:W-:-:S05]  /*2dd0*/  UMOV UR4, 0x10 ;  /* 0x0000001000047882 */ /* 0x000fca0000000000 */
[----:B------:R-:W-:Y:S04]  /*2de0*/  DEPBAR.LE SB1, 0x36 ;  /* 0x00009d800000791a */ /* 0x000fe80000000000 */
[----:B------:R-:W1:Y:S02]  /*2df0*/  UTCATOMSWS.2CTA.FIND_AND_SET.ALIGN UP0, UR4, UR4 ;  /* 0x00000004000475e3 */ /* 0x000e640008200800 */
[----:B-1----:R-:W-:Y:S01]  /*2e00*/  MOV R10, UR4 ;  /* 0x00000004000a7c02 */ /* 0x002fe20008000f00 */
[----:B------:R-:W-:Y:S06]  /*2e10*/  BRA.U UP0, `(.L_x_52) ;  /* 0x0000000100187547 */ /* 0x000fec000b800000 */
.L_x_53:
[----:B------:R-:W-:Y:S05]  /*2e20*/  NANOSLEEP 0x64 ;  /* 0x000000640000795d */ /* 0x000fea0003800000 */
[----:B------:R-:W-:-:S05]  /*2e30*/  UMOV UR4, 0x10 ;  /* 0x0000001000047882 */ /* 0x000fca0000000000 */
[----:B------:R-:W-:Y:S04]  /*2e40*/  DEPBAR.LE SB1, 0x36 ;  /* 0x00009d800000791a */ /* 0x000fe80000000000 */
[----:B------:R-:W1:Y:S02]  /*2e50*/  UTCATOMSWS.2CTA.FIND_AND_SET.ALIGN UP0, UR4, UR4 ;  /* 0x00000004000475e3 */ /* 0x000e640008200800 */
[----:B-1----:R-:W-:Y:S01]  /*2e60*/  MOV R10, UR4 ;  /* 0x00000004000a7c02 */ /* 0x002fe20008000f00 */
[----:B------:R-:W-:Y:S05]  /*2e70*/  BRA.U !UP0, `(.L_x_53) ;  /* 0xfffffffd08e87547 */ /* 0x000fea000b83ffff */
.L_x_52:
[----:B------:R-:W1:Y:S01]  /*2e80*/  LDS R6, [UR5+0x10] ;  /* 0x00001005ff067984 */ /* 0x000e620008000800 */
[----:B------:R-:W-:Y:S01]  /*2e90*/  IMAD.U32 R3, RZ, RZ, UR6 ;  /* 0x00000006ff037e24 */ /* 0x000fe2000f8e00ff */
[----:B------:R-:W-:-:S03]  /*2ea0*/  MOV R4, UR7 ;  /* 0x0000000700047c02 */ /* 0x000fc60008000f00 */
[----:B------:R-:W-:Y:S01]  /*2eb0*/  VIADD R3, R3, 0x130 ;  /* 0x0000013003037836 */ /* 0x000fe20000000000 */
[----:B-1----:R-:W-:-:S04]  /*2ec0*/  SHF.L.U32 R6, R6, 0x1f, RZ ;  /* 0x0000001f06067819 */ /* 0x002fc800000006ff */
[----:B------:R-:W1:Y:S02]  /*2ed0*/  SYNCS.PHASECHK.TRANS64.TRYWAIT P0, [UR5+0x8], R6 ;  /* 0x00000806ff0075a7 */ /* 0x000e640008001105 */
[----:B-1----:R-:W-:Y:S05]  /*2ee0*/  @P0 BRA `(.L_x_54) ;  /* 0x0000000000080947 */ /* 0x002fea0003800000 */
[----:B------:R-:W1:Y:S02]  /*2ef0*/  SYNCS.PHASECHK.TRANS64.TRYWAIT P0, [UR5+0x8], R6 ;  /* 0x00000806ff0075a7 */ /* 0x000e640008001105 */
[----:B-1----:R-:W-:Y:S05]  /*2f00*/  @!P0 BRA `(.L_x_55) ;  /* 0x000000bc00448947 */ /* 0x002fea0003800000 */
.L_x_54:
[----:B------:R-:W-:Y:S01]  /*2f10*/  PRMT R4, R4, 0x654, R3 ;  /* 0x0000065404047816 */ /* 0x000fe20000000003 */
[----:B------:R-:W-:Y:S01]  /*2f20*/  HFMA2 R3, -RZ, RZ, 0, 5.9604644775390625e-08 ;  /* 0x00000001ff037431 */ /* 0x000fe200000001ff */
[----:B------:R-:W-:Y:S01]  /*2f30*/  UPRMT UR4, UR7, 0x654, UR8 ;  /* 0x0000065407047896 */ /* 0x000fe20008000008 */
[----:B------:R-:W-:Y:S02]  /*2f40*/  IMAD.MOV.U32 R7, RZ, RZ, 0xffff ;  /* 0x0000ffffff077424 */ /* 0x000fe400078e00ff */
[----:B-1----:R-:W-:Y:S02]  /*2f50*/  IMAD.MOV.U32 R6, RZ, RZ, 0x4 ;  /* 0x00000004ff067424 */ /* 0x002fe400078e00ff */
[----:B------:R-:W-:Y:S01]  /*2f60*/  IMAD.SHL.U32 R9, R10, 0x20, RZ ;  /* 0x000000200a097824 */ /* 0x000fe200078e00ff */
[----:B------:R-:W-:Y:S02]  /*2f70*/  MOV R5, UR4 ;  /* 0x0000000400057c02 */ /* 0x000fe40008000f00 */
[-C--:B------:R-:W-:Y:S01]  /*2f80*/  SHF.L.U32 R8, R7, R10.reuse, RZ ;  /* 0x0000000a07087219 */ /* 0x080fe200000006ff */
[----:B------:R1:W-:Y:S01]  /*2f90*/  SYNCS.ARRIVE.TRANS64.RED RZ, [UR4], R6 ;  /* 0x00000006ffff79a7 */ /* 0x0003e20008000404 */
[----:B------:R-:W-:Y:S01]  /*2fa0*/  SHF.L.U32 R7, R3, R10, RZ ;  /* 0x0000000a03077219 */ /* 0x000fe200000006ff */
[----:B------:R1:W-:Y:S04]  /*2fb0*/  STS [UR6+0x130], R9 ;  /* 0x00013009ff007988 */ /* 0x0003e80008000806 */
[----:B------:R1:W-:Y:S04]  /*2fc0*/  STAS [R4.64], R10 ;  /* 0x0000000a04007dbd */ /* 0x0003e8000c0008ff */
[----:B------:R1:W-:Y:S04]  /*2fd0*/  ATOMS.OR RZ, [UR5+0x14], R8 ;  /* 0x00001408ffff798c */ /* 0x0003e8000b000005 */
[----:B------:R1:W-:Y:S04]  /*2fe0*/  ATOMS.OR RZ, [UR5+0x18], R7 ;  /* 0x00001807ffff798c */ /* 0x0003e8000b000005 */
[----:B------:R1:W-:Y:S02]  /*2ff0*/  ATOMS.XOR RZ, [UR5+0x10], R3 ;  /* 0x00001003ffff798c */ /* 0x0003e4000b800005 */
.L_x_51:
[----:B------:R-:W-:Y:S05]  /*3000*/  BSYNC B0 ;  /* 0x0000000000007941 */ /* 0x000fea0003800000 */
.L_x_50:
[----:B------:R-:W-:Y:S05]  /*3010*/  BRA.U UP1, `(.L_x_56) ;  /* 0x00000001016c7547 */ /* 0x000fea000b800000 */
[----:B------:R-:W-:-:S03]  /*3020*/  UMOV UR4, 0xffffffff ;  /* 0xffffffff00047882 */ /* 0x000fc60000000000 */
[----:B------:R-:W-:Y:S05]  /*3030*/  BRA.DIV UR4, `(.L_x_57) ;  /* 0x000000be04107947 */ /* 0x000fea000b800000 */
[----:B------:R-:W-:-:S13]  /*3040*/  ELECT P0, URZ, PT ;  /* 0x0000000000ff782f */ /* 0x000fda0003800000 */
.L_x_193:
[----:B------:R-:W-:Y:S05]  /*3050*/  @!P0 BRA `(.L_x_56) ;  /* 0x00000000005c8947 */ /* 0x000fea0003800000 */
[----:B-1----:R-:W1:Y:S02]  /*3060*/  LDS R4, [UR5+0x10] ;  /* 0x00001005ff047984 */ /* 0x002e640008000800 */
[----:B-1----:R-:W-:-:S04]  /*3070*/  SHF.L.U32 R4, R4, 0x1f, RZ ;  /* 0x0000001f04047819 */ /* 0x002fc800000006ff */
[----:B------:R-:W1:Y:S02]  /*3080*/  SYNCS.PHASECHK.TRANS64.TRYWAIT P0, [UR5+0x8], R4 ;  /* 0x00000804ff0075a7 */ /* 0x000e640008001105 */
[----:B-1----:R-:W-:Y:S05]  /*3090*/  @P0 BRA `(.L_x_58) ;  /* 0x0000000000080947 */ /* 0x002fea0003800000 */
[----:B------:R-:W1:Y:S02]  /*30a0*/  SYNCS.PHASECHK.TRANS64.TRYWAIT P0, [UR5+0x8], R4 ;  /* 0x00000804ff0075a7 */ /* 0x000e640008001105 */
[----:B-1----:R-:W-:Y:S05]  /*30b0*/  @!P0 BRA `(.L_x_59) ;  /* 0x000000bc00148947 */ /* 0x002fea0003800000 */
.L_x_58:
[----:B------:R-:W2:Y:S01]  /*30c0*/  LDS R6, [UR6+0x130] ;  /* 0x00013006ff067984 */ /* 0x000ea20008000800 */
[----:B-1----:R-:W-:Y:S02]  /*30d0*/  HFMA2 R3, -RZ, RZ, 0, 5.9604644775390625e-08 ;  /* 0x00000001ff037431 */ /* 0x002fe400000001ff */
[----:B------:R-:W-:Y:S01]  /*30e0*/  IMAD.MOV.U32 R4, RZ, RZ, 0xffff ;  /* 0x0000ffffff047424 */ /* 0x000fe200078e00ff */
[----:B------:R-:W-:Y:S01]  /*30f0*/  UPRMT UR4, UR7, 0x654, UR8 ;  /* 0x0000065407047896 */ /* 0x000fe20008000008 */
[----:B--2---:R-:W-:-:S03]  /*3100*/  IMAD.SHL.U32 R5, R6, 0x20, RZ ;  /* 0x0000002006057824 */ /* 0x004fc600078e00ff */
[-C--:B------:R-:W-:Y:S02]  /*3110*/  SHF.L.U32 R4, R4, R6.reuse, RZ ;  /* 0x0000000604047219 */ /* 0x080fe400000006ff */
[----:B------:R-:W-:Y:S01]  /*3120*/  SHF.L.U32 R6, R3, R6, RZ ;  /* 0x0000000603067219 */ /* 0x000fe200000006ff */
[----:B------:R2:W-:Y:S04]  /*3130*/  STS [UR6+0x130], R5 ;  /* 0x00013005ff007988 */ /* 0x0005e80008000806 */
[----:B------:R2:W-:Y:S04]  /*3140*/  ATOMS.OR RZ, [UR5+0x14], R4 ;  /* 0x00001404ffff798c */ /* 0x0005e8000b000005 */
[----:B------:R2:W-:Y:S01]  /*3150*/  ATOMS.OR RZ, [UR5+0x18], R6 ;  /* 0x00001806ffff798c */ /* 0x0005e2000b000005 */
[----:B------:R-:W-:Y:S03]  /*3160*/  SYNCS.ARRIVE.TRANS64.RED.A1T0 RZ, [UR4], RZ ;  /* 0x000000ffffff79a7 */ /* 0x000fe60008100404 */
[----:B------:R2:W-:Y:S01]  /*3170*/  ATOMS.XOR RZ, [UR5+0x10], R3 ;  /* 0x00001003ffff798c */ /* 0x0005e2000b800005 */
[----:B------:R-:W-:Y:S05]  /*3180*/  BRA `(.L_x_56) ;  /* 0x0000000000107947 */ /* 0x000fea0003800000 */
.L_x_49:
[----:B------:R-:W-:Y:S02]  /*3190*/  MOV R3, 0xffffffff ;  /* 0xffffffff00037802 */ /* 0x000fe40000000f00 */
[----:B------:R-:W-:-:S03]  /*31a0*/  MOV R4, 0x31d0 ;  /* 0x000031d000047802 */ /* 0x000fc60000000f00 */
[----:B------:R1:W-:Y:S04]  /*31b0*/  STS [UR6+0x130], R3 ;  /* 0x00013003ff007988 */ /* 0x0003e80008000806 */
[----:B-1---5:R-:W-:Y:S05]  /*31c0*/  CALL.REL.NOINC `($__internal_1_$__cuda_sm10x_tcgen05_guardrail_trap_phase_invalid_during_alloc) ;  /* 0x000000c400547944 */ /* 0x022fea0003c00000 */
.L_x_56:
[----:B------:R-:W-:Y:S05]  /*31d0*/  WARPSYNC.ALL ;  /* 0x0000000000007948 */ /* 0x000fea0003800000 */
[----:B------:R-:W3:Y:S01]  /*31e0*/  S2UR UR16, SR_CgaCtaId ;  /* 0x00000000001079c3 */ /* 0x000ee20000008800 */
[----:B------:R-:W-:Y:S01]  /*31f0*/  UMOV UR4, 0x400 ;  /* 0x0000040000047882 */ /* 0x000fe20000000000 */
[----:B------:R-:W-:-:S06]  /*3200*/  NOP ;  /* 0x0000000000007918 */ /* 0x000fcc0000000000 */
[----:B------:R-:W-:Y:S06]  /*3210*/  BAR.ARV 0x6, 0xa0 ;  /* 0x0182800000007b1d */ /* 0x000fec0000002000 */
[----:B------:R-:W-:Y:S01]  /*3220*/  LOP3.LUT R2, R2, 0xffff, RZ, 0xc0, !PT ;  /* 0x0000ffff02027812 */ /* 0x000fe200078ec0ff */
[----:B------:R-:W-:Y:S01]  /*3230*/  UISETP.LT.AND UP0, UPT, UR35, 0x1, UPT ;  /* 0x000000012300788c */ /* 0x000fe2000bf01270 */
[----:B------:R-:W-:Y:S01]  /*3240*/  LOP3.LUT R0, R0, 0xffff, RZ, 0xc0, !PT ;  /* 0x0000ffff00007812 */ /* 0x000fe200078ec0ff */
[----:B-1----:R-:W-:Y:S01]  /*3250*/  IMAD.MOV.U32 R9, RZ, RZ, RZ ;  /* 0x000000ffff097224 */ /* 0x002fe200078e00ff */
[----:B------:R-:W-:Y:S01]  /*3260*/  R2UR UR27, R2 ;  /* 0x00000000021b72ca */ /* 0x000fe200000e0000 */
[----:B------:R-:W-:Y:S01]  /*3270*/  IMAD.MOV.U32 R2, RZ, RZ, 0x1040 ;  /* 0x00001040ff027424 */ /* 0x000fe200078e00ff */
[----:B------:R-:W-:Y:S01]  /*3280*/  R2UR UR32, R0 ;  /* 0x00000000002072ca */ /* 0x000fe200000e0000 */
[----:B------:R-:W-:Y:S01]  /*3290*/  IMAD.MOV.U32 R8, RZ, RZ, 0x1 ;  /* 0x00000001ff087424 */ /* 0x000fe200078e00ff */
[----:B------:R-:W-:-:S02]  /*32a0*/  UISETP.NE.AND UP2, UPT, UR20, URZ, UPT ;  /* 0x000000ff1400728c */ /* 0x000fc4000bf45270 */
[----:B---3--:R-:W-:Y:S02]  /*32b0*/  ULEA UR16, UR16, UR4, 0x18 ;  /* 0x0000000410107291 */ /* 0x008fe4000f8ec0ff */
[----:B------:R-:W-:Y:S02]  /*32c0*/  USEL UR4, UR35, 0x1, !UP0 ;  /* 0x0000000123047887 */ /* 0x000fe4000c000000 */
[----:B------:R-:W-:Y:S02]  /*32d0*/  UIADD3 UR6, UPT, UPT, UR16, 0x10400, URZ ;  /* 0x0001040010067890 */ /* 0x000fe4000fffe0ff */
[----:B------:R-:W-:Y:S02]  /*32e0*/  UIADD3 UR5, UPT, UPT, UR16, 0x1c400, URZ ;  /* 0x0001c40010057890 */ /* 0x000fe4000fffe0ff */
[----:B------:R-:W-:Y:S01]  /*32f0*/  USHF.R.U32.HI UR6, URZ, 0x4, UR6 ;  /* 0x00000004ff067899 */ /* 0x000fe20008011606 */
[----:B--2---:R-:W1:Y:S01]  /*3300*/  LDS R3, [UR16+0x130] ;  /* 0x00013010ff037984 */ /* 0x004e620008000800 */
[----:B------:R-:W-:-:S02]  /*3310*/  UIADD3 UR7, UPT, UPT, UR16, 0x34400, URZ ;  /* 0x0003440010077890 */ /* 0x000fc4000fffe0ff */
[----:B------:R-:W-:Y:S02]  /*3320*/  ULOP3.LUT UR6, UR6, 0x3fff, URZ, 0xc0, !UPT ;  /* 0x00003fff06067892 */ /* 0x000fe4000f8ec0ff */
[----:B------:R-:W-:Y:S02]  /*3330*/  UIADD3 UR33, UPT, UPT, -UR4, URZ, URZ ;  /* 0x000000ff04217290 */ /* 0x000fe4000fffe1ff */
[----:B------:R-:W-:Y:S02]  /*3340*/  ULOP3.LUT UR28, UR6, 0x10000, URZ, 0xfc, !UPT ;  /* 0x00010000061c7892 */ /* 0x000fe4000f8efcff */
[----:B------:R-:W-:Y:S01]  /*3350*/  USHF.R.U32.HI UR5, URZ, 0x4, UR5 ;  /* 0x00000004ff057899 */ /* 0x000fe20008011605 */
[----:B------:R-:W-:Y:S01]  /*3360*/  R2UR UR6, R2 ;  /* 0x00000000020672ca */ /* 0x000fe200000e0000 */
[----:B------:R-:W-:Y:S02]  /*3370*/  USHF.R.U32.HI UR4, URZ, 0x4, UR7 ;  /* 0x00000004ff047899 */ /* 0x000fe40008011607 */
[----:B------:R-:W-:-:S02]  /*3380*/  ULOP3.LUT UR5, UR5, 0x3fff, URZ, 0xc0, !UPT ;  /* 0x00003fff05057892 */ /* 0x000fc4000f8ec0ff */
[----:B------:R-:W-:Y:S02]  /*3390*/  ULOP3.LUT UR4, UR4, 0x3fff, URZ, 0xc0, !UPT ;  /* 0x00003fff04047892 */ /* 0x000fe4000f8ec0ff */
[----:B------:R-:W-:Y:S02]  /*33a0*/  UIADD3 UR34, UPT, UPT, UR16, 0xd0, URZ ;  /* 0x000000d010227890 */ /* 0x000fe4000fffe0ff */
[----:B------:R-:W-:Y:S02]  /*33b0*/  ULOP3.LUT UR29, UR5, 0x10000, URZ, 0xfc, !UPT ;  /* 0x00010000051d7892 */ /* 0x000fe4000f8efcff */
[----:B------:R-:W-:Y:S01]  /*33c0*/  ULOP3.LUT UR30, UR4, 0x10000, URZ, 0xfc, !UPT ;  /* 0x00010000041e7892 */ /* 0x000fe2000f8efcff */
[----:B------:R-:W-:Y:S01]  /*33d0*/  UMOV UR21, URZ ;  /* 0x000000ff00157c82 */ /* 0x000fe20008000000 */
[----:B-1----:R-:W-:Y:S02]  /*33e0*/  R2UR UR26, R3 ;  /* 0x00000000031a72ca */ /* 0x002fe400000e0000 */
[----:B------:R-:W-:-:S11]  /*33f0*/  CS2R R2, SRZ ;  /* 0x0000000000027805 */ /* 0x000fd6000001ff00 */
[----:B------:R-:W-:Y:S02]  /*3400*/  ULOP3.LUT UR15, UR26, 0x1, URZ, 0xc0, !UPT ;  /* 0x000000011a0f7892 */ /* 0x000fe4000f8ec0ff */
[----:B------:R-:W-:Y:S02]  /*3410*/  UIADD3 UR31, UPT, UPT, UR26, 0x1e0, URZ ;  /* 0x000001e01a1f7890 */ /* 0x000fe4000fffe0ff */
[----:B------:R-:W-:-:S04]  /*3420*/  ULOP3.LUT UR15, UR15, 0x494, URZ, 0xfc, !UPT ;  /* 0x000004940f0f7892 */ /* 0x000fc8000f8efcff */
[----:B------:R-:W-:-:S12]  /*3430*/  UPRMT UR15, UR15, 0x5410, UR6 ;  /* 0x000054100f0f7896 */ /* 0x000fd80008000006 */
.L_x_68:
[----:B------:R-:W-:Y:S02]  /*3440*/  LEA R0, R9, UR16, 0x3 ;  /* 0x0000001009007c11 */ /* 0x000fe4000f8e18ff */
[----:B------:R-:W-:Y:S02]  /*3450*/  SHF.L.U32 R5, R3, 0x1f, RZ ;  /* 0x0000001f03057819 */ /* 0x000fe400000006ff */
[----:B------:R-:W-:Y:S02]  /*3460*/  LEA R4, R9, UR16, 0x4 ;  /* 0x0000001009047c11 */ /* 0x000fe4000f8e20ff */
[----:B-1----:R-:W1:Y:S02]  /*3470*/  SYNCS.PHASECHK.TRANS64.TRYWAIT P0, [R0+URZ+0xb0], R5 ;  /* 0x0000b005000075a7 */ /* 0x002e6400080011ff */
[----:B-123--:R-:W-:Y:S05]  /*3480*/  @!P0 BRA `(.L_x_60) ;  /* 0x000000b800388947 */ /* 0x00efea0003800000 */
.L_x_194:
[----:B-1----:R-:W1:Y:S01]  /*3490*/  LDS.128 R4, [R4+0x110] ;  /* 0x0001100004047984 */ /* 0x002e620000000c00 */
[----:B------:R-:W-:Y:S02]  /*34a0*/  VIADD R0, R0, 0xc0 ;  /* 0x000000c000007836 */ /* 0x000fe40000000000 */
[----:B------:R-:W-:Y:S01]  /*34b0*/  VIADD R9, R9, 0x1 ;  /* 0x0000000109097836 */ /* 0x000fe20000000000 */
[----:B------:R-:W-:Y:S01]  /*34c0*/  @!PT LDS RZ, [RZ] ;  /* 0x00000000fffff984 */ /* 0x000fe20000000800 */
[----:B------:R-:W-:Y:S01]  /*34d0*/  @!PT LDS RZ, [RZ] ;  /* 0x00000000fffff984 */ /* 0x000fe20000000800 */
[----:B------:R-:W-:Y:S01]  /*34e0*/  @!PT LDS RZ, [RZ] ;  /* 0x00000000fffff984 */ /* 0x000fe20000000800 */
[----:B------:R-:W-:Y:S01]  /*34f0*/  @!PT LDS RZ, [RZ] ;  /* 0x00000000fffff984 */ /* 0x000fe20000000800 */
[----:B------:R2:W-:Y:S06]  /*3500*/  MEMBAR.ALL.CTA ;  /* 0x0000000000007992 */ /* 0x0005ec0000008000 */
[----:B--2---:R-:W2:Y:S01]  /*3510*/  FENCE.VIEW.ASYNC.S ;  /* 0x00000000000073c6 */ /* 0x004ea20000000000 */
[----:B------:R-:W-:-:S04]  /*3520*/  PRMT R0, RZ, 0x654, R0 ;  /* 0x00000654ff007816 */ /* 0x000fc80000000000 */
[----:B--2---:R2:W-:Y:S01]  /*3530*/  SYNCS.ARRIVE.TRANS64.RED.A1T0 RZ, [R0+URZ], RZ ;  /* 0x000000ff00ff79a7 */ /* 0x0045e200081004ff */
[----:B-1----:R-:W-:Y:S01]  /*3540*/  LOP3.LUT P1, RZ, R6, 0x1, RZ, 0xc0, !PT ;  /* 0x0000000106ff7812 */ /* 0x002fe2000782c0ff */
[----:B--2---:R-:W-:-:S12]  /*3550*/  BRA.U UP2, `(.L_x_61) ;  /* 0x0000000502407547 */ /* 0x004fd8000b800000 */
[----:B------:R-:W1:Y:S02]  /*3560*/  LDCU UR4, c[0x0][0x38c] ;  /* 0x00007180ff0477ac */ /* 0x000e640008000800 */
[----:B-1----:R-:W-:-:S09]  /*3570*/  UISETP.GE.AND UP0, UPT, UR4, 0x1, UPT ;  /* 0x000000010400788c */ /* 0x002fd2000bf06270 */
[----:B------:R-:W-:Y:S05]  /*3580*/  BRA.U !UP0, `(.L_x_62) ;  /* 0x00000005082c7547 */ /* 0x000fea000b800000 */
[----:B------:R-:W-:Y:S01]  /*3590*/  ULEA UR4, UR21, UR16, 0x3 ;  /* 0x0000001015047291 */ /* 0x000fe2000f8e18ff */
[----:B------:R-:W-:Y:S01]  /*35a0*/  SHF.L.U32 R0, R2, 0x1f, RZ ;  /* 0x0000001f02007819 */ /* 0x000fe200000006ff */
[----:B------:R-:W-:Y:S01]  /*35b0*/  UMOV UR22, URZ ;  /* 0x000000ff00167c82 */ /* 0x000fe20008000000 */
[----:B------:R-:W-:Y:S01]  /*35c0*/  LOP3.LUT R4, R8, 0x1, RZ, 0x3c, !PT ;  /* 0x0000000108047812 */ /* 0x000fe200078e3cff */
[----:B------:R-:W-:Y:S01]  /*35d0*/  UMOV UR20, 0x1 ;  /* 0x0000000100147882 */ /* 0x000fe20000000000 */
[----:B------:R-:W-:Y:S01]  /*35e0*/  UMOV UR19, 0xffffffff ;  /* 0xffffffff00137882 */ /* 0x000fe20000000000 */
[----:B------:R-:W-:Y:S01]  /*35f0*/  UMOV UR7, UR21 ;  /* 0x0000001500077c82 */ /* 0x000fe20008000000 */
[----:B------:R-:W-:Y:S01]  /*3600*/  R2UR UR25, R4 ;  /* 0x00000000041972ca */ /* 0x000fe200000e0000 */
[----:B------:R-:W-:Y:S01]  /*3610*/  IMAD.MOV.U32 R4, RZ, RZ, 0x1040 ;  /* 0x00001040ff047424 */ /* 0x000fe200078e00ff */
[----:B------:R1:W2:Y:S01]  /*3620*/  SYNCS.PHASECHK.TRANS64.TRYWAIT P2, [UR4], R0 ;  /* 0x00000000ff0075a7 */ /* 0x0002a20008041104 */
[----:B------:R-:W-:Y:S01]  /*3630*/  UMOV UR18, UR33 ;  /* 0x0000002100127c82 */ /* 0x000fe20008000000 */
[----:B------:R-:W-:Y:S01]  /*3640*/  UMOV UR17, UR35 ;  /* 0x0000002300117c82 */ /* 0x000fe20008000000 */
[----:B------:R-:W-:-:S08]  /*3650*/  UMOV UR24, URZ ;  /* 0x000000ff00187c82 */ /* 0x000fd00008000000 */
[----:B------:R-:W-:-:S12]  /*3660*/  UIMAD UR25, UR25, 0xe0, UR26 ;  /* 0x000000e0191978a4 */ /* 0x000fd8000f8e021a */
.L_x_67:
[----:B---3--:R-:W-:Y:S01]  /*3670*/  ULEA UR8, UR7, UR16, 0x3 ;  /* 0x0000001007087291 */ /* 0x008fe2000f8e18ff */
[----:B--2---:R-:W-:Y:S11]  /*3680*/  @P2 BRA `(.L_x_63) ;  /* 0x00000000000c2947 */ /* 0x004ff60003800000 */
[----:B------:R-:W-:Y:S04]  /*3690*/  SHF.L.U32 R5, R2, 0x1f, RZ ;  /* 0x0000001f02057819 */ /* 0x000fe800000006ff */
[----:B------:R-:W2:Y:S02]  /*36a0*/  SYNCS.PHASECHK.TRANS64.TRYWAIT P0, [UR8], R5 ;  /* 0x00000005ff0075a7 */ /* 0x000ea40008001108 */
[----:B--2---:R-:W-:Y:S05]  /*36b0*/  @!P0 BRA `(.L_x_64) ;  /* 0x000000b400c08947 */ /* 0x004fea0003800000 */
.L_x_63:
[----:B------:R-:W-:Y:S01]  /*36c0*/  UISETP.NE.AND UP0, UPT, UR17, 0x1, UPT ;  /* 0x000000011100788c */ /* 0x000fe2000bf05270 */
[----:B------:R-:W-:Y:S01]  /*36d0*/  PLOP3.LUT P2, PT, PT, PT, PT, 0x80, 0x8 ;  /* 0x000000000008781c */ /* 0x000fe20003f4f070 */
[----:B------:R-:W-:Y:S04]  /*36e0*/  UIADD3 UR4, UPT, UPT, UR7, 0x1, URZ ;  /* 0x0000000107047890 */ /* 0x000fe8000fffe0ff */
[----:B------:R-:W-:Y:S01]  /*36f0*/  UISETP.NE.AND UP1, UPT, UR4, 0x6, UPT ;  /* 0x000000060400788c */ /* 0x000fe2000bf25270 */
[----:B------:R-:W-:Y:S03]  /*3700*/  PLOP3.LUT P0, PT, PT, PT, UP0, 0x80, 0x8 ;  /* 0x000000000008781c */ /* 0x000fe60003f0f008 */
[----:B------:R-:W-:Y:S02]  /*3710*/  USEL UR5, URZ, 0x1, UP1 ;  /* 0x00000001ff057887 */ /* 0x000fe40008800000 */
[----:B------:R-:W-:Y:S04]  /*3720*/  USEL UR21, UR4, URZ, UP1 ;  /* 0x000000ff04157287 */ /* 0x000fe80008800000 */
[----:B------:R-:W-:Y:S01]  /*3730*/  @UP0 ULEA UR4, UR21, UR16, 0x3 ;  /* 0x0000001015040291 */ /* 0x000fe2000f8e18ff */
[----:B------:R-:W-:Y:S04]  /*3740*/  LOP3.LUT R2, R2, UR5, RZ, 0x3c, !PT ;  /* 0x0000000502027c12 */ /* 0x000fe8000f8e3cff */
[----:B-1----:R-:W-:Y:S04]  /*3750*/  @P0 SHF.L.U32 R0, R2, 0x1f, RZ ;  /* 0x0000001f02000819 */ /* 0x002fe800000006ff */
[----:B------:R1:W2:Y:S01]  /*3760*/  @P0 SYNCS.PHASECHK.TRANS64.TRYWAIT P2, [UR4], R0 ;  /* 0x00000000ff0005a7 */ /* 0x0002a20008041104 */
[----:B------:R-:W-:Y:S04]  /*3770*/  ULOP3.LUT UR4, UR20, 0x1, URZ, 0xc0, !UPT ;  /* 0x0000000114047892 */ /* 0x000fe8000f8ec0ff */
[----:B------:R-:W-:Y:S09]  /*3780*/  UISETP.NE.U32.AND UP0, UPT, UR4, 0x1, UPT ;  /* 0x000000010400788c */ /* 0x000ff2000bf05070 */
[----:B------:R-:W-:Y:S05]  /*3790*/  BRA.U UP0, `(.L_x_65) ;  /* 0x0000000100207547 */ /* 0x000fea000b800000 */
[----:B------:R-:W-:Y:S02]  /*37a0*/  ULEA UR4, UR7, UR30, 0x7 ;  /* 0x0000001e07047291 */ /* 0x000fe4000f8e38ff */
[----:B------:R-:W-:Y:S01]  /*37b0*/  UISETP.NE.AND UP0, UPT, UR19, -0x1, UPT ;  /* 0xffffffff1300788c */ /* 0x000fe2000bf05270 */
[----:B------:R-:W-:Y:S06]  /*37c0*/  UMOV UR5, 0x4008 ;  /* 0x0000400800057882 */ /* 0x000fec0000000000 */
[----:B------:R3:W-:Y:S02]  /*37d0*/  UTCCP.T.S.2CTA.128dp128bit tmem[UR26+0x1e0], gdesc[UR4] ;  /* 0x0001e0041a0079e7 */ /* 0x0007e40008380000 */
[----:B------:R-:W-:Y:S05]  /*37e0*/  BRA.U UP0, `(.L_x_65) ;  /* 0x00000001000c7547 */ /* 0x000fea000b800000 */
[----:B------:R-:W-:Y:S04]  /*37f0*/  SHF.L.U32 R5, R8, 0x1f, RZ ;  /* 0x0000001f08057819 */ /* 0x000fe800000006ff */
[----:B------:R-:W4:Y:S02]  /*3800*/  SYNCS.PHASECHK.TRANS64.TRYWAIT P0, [UR16+0xd8], R5 ;  /* 0x0000d805ff0075a7 */ /* 0x000f240008001110 */
[----:B----4-:R-:W-:Y:S05]  /*3810*/  @!P0 BRA `(.L_x_66) ;  /* 0x000000b400808947 */ /* 0x010fea0003800000 */
.L_x_65:
[----:B------:R-:W-:Y:S01]  /*3820*/  ELECT P0, URZ, PT ;  /* 0x0000000000ff782f */ /* 0x000fe20003800000 */
[----:B------:R-:W-:Y:S02]  /*3830*/  ULEA UR14, UR22, UR31, 0x1 ;  /* 0x0000001f160e7291 */ /* 0x000fe4000f8e08ff */
[----:B------:R-:W-:Y:S02]  /*3840*/  ULEA UR6, UR7, UR29, 0xa ;  /* 0x0000001d07067291 */ /* 0x000fe4000f8e50ff */
[----:B------:R-:W-:Y:S02]  /*3850*/  UIADD3 UR11, UPT, UPT, UR14, 0x1, URZ ;  /* 0x000000010e0b7890 */ /* 0x000fe4000fffe0ff */
[----:B------:R-:W-:Y:S02]  /*3860*/  UISETP.NE.U32.AND UP0, UPT, UR24, URZ, UPT ;  /* 0x000000ff1800728c */ /* 0x000fe4000bf05070 */
[----:B---3--:R-:W-:Y:S02]  /*3870*/  ULOP3.LUT UR4, UR11, 0x1, URZ, 0xc0, !UPT ;  /* 0x000000010b047892 */ /* 0x008fe4000f8ec0ff */
[----:B------:R-:W-:Y:S02]  /*3880*/  UIADD3 UR23, UPT, UPT, UR8, 0x30, URZ ;  /* 0x0000003008177890 */ /* 0x000fe4000fffe0ff */
[----:B------:R-:W-:Y:S01]  /*3890*/  @P0 R2UR UR5, R4 ;  /* 0x00000000040502ca */ /* 0x000fe200000e0000 */
[----:B------:R-:W-:Y:S02]  /*38a0*/  ULOP3.LUT UR4, UR4, 0x494, URZ, 0xfc, !UPT ;  /* 0x0000049404047892 */ /* 0x000fe4000f8efcff */
[----:B------:R-:W-:Y:S02]  /*38b0*/  ULOP3.LUT UR14, UR14, 0xfffffffe, URZ, 0xc0, !UPT ;  /* 0xfffffffe0e0e7892 */ /* 0x000fe4000f8ec0ff */
[----:B------:R-:W-:Y:S02]  /*38c0*/  UIADD3 UR12, UPT, UPT, UR6, 0x4, URZ ;  /* 0x00000004060c7890 */ /* 0x000fe4000fffe0ff */
[----:B------:R-:W-:Y:S01]  /*38d0*/  ULOP3.LUT UR8, UR11, 0xfffffffe, URZ, 0xc0, !UPT ;  /* 0xfffffffe0b087892 */ /* 0x000fe2000f8ec0ff */
[----:B-1----:R-:W-:Y:S01]  /*38e0*/  IMAD.U32 R5, RZ, RZ, UR4 ;  /* 0x00000004ff057e24 */ /* 0x002fe2000f8e00ff */
[----:B------:R-:W-:Y:S02]  /*38f0*/  ULEA UR4, UR7, UR28, 0x9 ;  /* 0x0000001c07047291 */ /* 0x000fe4000f8e48ff */
[----:B------:R-:W-:Y:S02]  /*3900*/  UIADD3 UR18, UPT, UPT, UR18, 0x1, URZ ;  /* 0x0000000112127890 */ /* 0x000fe4000fffe0ff */
[----:B------:R-:W-:Y:S01]  /*3910*/  UIADD3 UR10, UPT, UPT, UR4, 0x2, URZ ;  /* 0x00000002040a7890 */ /* 0x000fe2000fffe0ff */
[----:B------:R-:W-:Y:S01]  /*3920*/  IMAD.U32 R0, RZ, RZ, UR5 ;  /* 0x00000005ff007e24 */ /* 0x000fe2000f8e00ff */
[----:B------:R-:W-:Y:S02]  /*3930*/  UIADD3 UR20, UPT, UPT, UR20, 0x1, URZ ;  /* 0x0000000114147890 */ /* 0x000fe4000fffe0ff */
[----:B------:R-:W-:Y:S02]  /*3940*/  UIADD3 UR19, UPT, UPT, UR19, -0x1, URZ ;  /* 0xffffffff13137890 */ /* 0x000fe4000fffe0ff */
[----:B------:R-:W-:Y:S01]  /*3950*/  UIADD3 UR17, UPT, UPT, UR17, -0x1, URZ ;  /* 0xffffffff11117890 */ /* 0x000fe2000fffe0ff */
[----:B------:R-:W-:Y:S01]  /*3960*/  @P0 PRMT R0, R5, 0x5410, R0 ;  /* 0x0000541005000816 */ /* 0x000fe20000000000 */
[----:B------:R-:W-:Y:S01]  /*3970*/  ULOP3.LUT UR22, UR22, 0x1, URZ, 0x3c, !UPT ;  /* 0x0000000116167892 */ /* 0x000fe2000f8e3cff */
[----:B------:R-:W-:Y:S02]  /*3980*/  UMOV UR7, 0x40004040 ;  /* 0x4000404000077882 */ /* 0x000fe40000000000 */
[----:B------:R-:W-:Y:S01]  /*3990*/  @P0 R2UR UR9, R0 ;  /* 0x00000000000902ca */ /* 0x000fe200000e0000 */
[----:B------:R-:W-:Y:S01]  /*39a0*/  UMOV UR5, 0x80004020 ;  /* 0x8000402000057882 */ /* 0x000fe20000000000 */
[----:B------:R-:W-:Y:S01]  /*39b0*/  UMOV UR13, 0x40004040 ;  /* 0x40004040000d7882 */ /* 0x000fe20000000000 */
[----:B------:R1:W-:Y:S01]  /*39c0*/  UTCHMMA.2CTA gdesc[UR4], gdesc[UR6], tmem[UR25], tmem[UR14], idesc[UR15], UP0 ;  /* 0x00ff0e06040075ea */ /* 0x0003e20008200019 */
[----:B------:R-:W-:Y:S01]  /*39d0*/  UISETP.NE.AND UP0, UPT, UR18, URZ, UPT ;  /* 0x000000ff1200728c */ /* 0x000fe2000bf05270 */
[----:B------:R-:W-:Y:S01]  /*39e0*/  UMOV UR11, 0x80004020 ;  /* 0x80004020000b7882 */ /* 0x000fe20000000000 */
[----:B------:R-:W-:Y:S07]  /*39f0*/  UMOV UR24, 0x1 ;  /* 0x0000000100187882 */ /* 0x000fee0000000000 */
[----:B------:R3:W-:Y:S01]  /*3a00*/  UTCHMMA.2CTA gdesc[UR10], gdesc[UR12], tmem[UR25], tmem[UR8], idesc[UR9], UPT ;  /* 0x00ff080c0a0075ea */ /* 0x0007e2000ba00019 */
[----:B------:R3:W-:Y:S01]  /*3a10*/  UTCBAR.2CTA.MULTICAST [UR23], URZ, UR27 ;  /* 0x000000ff170073e9 */ /* 0x0007e2000820081b */
[----:B-1----:R-:W-:Y:S01]  /*3a20*/  UMOV UR7, UR21 ;  /* 0x0000001500077c82 */ /* 0x002fe20008000000 */
[----:B------:R-:W-:Y:S05]  /*3a30*/  BRA.U UP0, `(.L_x_67) ;  /* 0xfffffffd000c7547 */ /* 0x000fea000b83ffff */
.L_x_62:
[----:B------:R1:W-:Y:S01]  /*3a40*/  UTCBAR.2CTA.MULTICAST [UR34], URZ, UR32 ;  /* 0x000000ff220073e9 */ /* 0x0003e20008200820 */
[----:B------:R-:W-:Y:S01]  /*3a50*/  NOP ;  /* 0x0000000000007918 */ /* 0x000fe20000000000 */
.L_x_61:
[C---:B------:R-:W-:Y:S02]  /*3a60*/  ISETP.NE.AND P0, PT, R9.reuse, 0x2, PT ;  /* 0x000000020900780c */ /* 0x040fe40003f05270 */
[----:B------:R-:W-:Y:S02]  /*3a70*/  LOP3.LUT R8, R8, 0x1, RZ, 0x3c, !PT ;  /* 0x0000000108087812 */ /* 0x000fe400078e3cff */
[----:B------:R-:W-:Y:S02]  /*3a80*/  SEL R0, RZ, 0x1, P0 ;  /* 0x00000001ff007807 */ /* 0x000fe40000000000 */
[----:B------:R-:W-:Y:S02]  /*3a90*/  SEL R9, R9, RZ, P0 ;  /* 0x000000ff09097207 */ /* 0x000fe40000000000 */
[----:B------:R-:W-:Y:S01]  /*3aa0*/  LOP3.LUT R3, R3, R0, RZ, 0x3c, !PT ;  /* 0x0000000003037212 */ /* 0x000fe200078e3cff */
[----:B------:R-:W-:Y:S06]  /*3ab0*/  @P1 BRA `(.L_x_68) ;  /* 0xfffffff800601947 */ /* 0x000fec000383ffff */
[----:B------:R-:W4:Y:S01]  /*3ac0*/  S2UR UR6, SR_CgaCtaId ;  /* 0x00000000000679c3 */ /* 0x000f220000008800 */
[----:B------:R-:W-:Y:S01]  /*3ad0*/  ELECT P0, URZ, PT ;  /* 0x0000000000ff782f */ /* 0x000fe20003800000 */
[----:B------:R-:W-:Y:S01]  /*3ae0*/  IMAD.MOV.U32 R0, RZ, RZ, 0x1 ;  /* 0x00000001ff007424 */ /* 0x000fe200078e00ff */
[----:B------:R-:W-:Y:S01]  /*3af0*/  UMOV UR4, 0x40 ;  /* 0x0000004000047882 */ /* 0x000fe20000000000 */
[----:B------:R-:W-:-:S04]  /*3b00*/  SHF.L.U32 R3, RZ, 0x1f, RZ ;  /* 0x0000001fff037819 */ /* 0x000fc800000006ff */
[----:B------:R-:W-:Y:S01]  /*3b10*/  UVIRTCOUNT.DEALLOC.SMPOOL 0x80 ;  /* 0x000000800000784c */ /* 0x000fe20000000000 */
[----:B----4-:R-:W-:-:S09]  /*3b20*/  ULEA UR6, UR6, UR4, 0x18 ;  /* 0x0000000406067291 */ /* 0x010fd2000f8ec0ff */
[----:B------:R4:W-:Y:S01]  /*3b30*/  @P0 STS.U8 [UR6+0x1c], R0 ;  /* 0x00001c00ff000988 */ /* 0x0009e20008000006 */
[----:B------:R-:W2:Y:S02]  /*3b40*/  SYNCS.PHASECHK.TRANS64.TRYWAIT P0, [UR16+0x100], R3 ;  /* 0x00010003ff0075a7 */ /* 0x000ea40008001110 */
[----:B--2-4-:R-:W-:Y:S05]  /*3b50*/  @!P0 BRA `(.L_x_69) ;  /* 0x000000b000c88947 */ /* 0x014fea0003800000 */
.L_x_198:
[----:B------:R-:W-:Y:S01]  /*3b60*/  NOP ;  /* 0x0000000000007918 */ /* 0x000fe20000000000 */
[----:B--2---:R-:W2:Y:S01]  /*3b70*/  LDS R0, [UR6+0x14] ;  /* 0x00001406ff007984 */ /* 0x004ea20008000800 */
[----:B------:R-:W-:Y:S01]  /*3b80*/  ULOP3.LUT UR4, UR26, 0xffff, URZ, 0xc0, !UPT ;  /* 0x0000ffff1a047892 */ /* 0x000fe2000f8ec0ff */
[----:B------:R-:W-:Y:S01]  /*3b90*/  UMOV UR5, 0xffff ;  /* 0x0000ffff00057882 */ /* 0x000fe20000000000 */
[----:B------:R-:W-:Y:S02]  /*3ba0*/  UMOV UR7, 0x1 ;  /* 0x0000000100077882 */ /* 0x000fe40000000000 */
[----:B------:R-:W-:-:S04]  /*3bb0*/  USHF.R.U32.HI UR4, URZ, 0x5, UR4 ;  /* 0x00000005ff047899 */ /* 0x000fc80008011604 */
[----:B------:R-:W-:Y:S02]  /*3bc0*/  USHF.L.U32 UR5, UR5, UR4, URZ ;  /* 0x0000000405057299 */ /* 0x000fe400080006ff */
[----:B------:R-:W-:-:S04]  /*3bd0*/  USHF.L.U32 UR4, UR7, UR4, URZ ;  /* 0x0000000407047299 */ /* 0x000fc800080006ff */
[----:B--2---:R-:W-:-:S04]  /*3be0*/  LOP3.LUT R0, R0, UR5, RZ, 0xc0, !PT ;  /* 0x0000000500007c12 */ /* 0x004fc8000f8ec0ff */
[----:B------:R-:W-:-:S13]  /*3bf0*/  ISETP.NE.AND P0, PT, R0, UR5, PT ;  /* 0x0000000500007c0c */ /* 0x000fda000bf05270 */
[----:B------:R-:W-:Y:S05]  /*3c00*/  @P0 BRA `(.L_x_70) ;  /* 0x0000000000580947 */ /* 0x000fea0003800000 */
[----:B------:R-:W2:Y:S02]  /*3c10*/  LDS R0, [UR6+0x18] ;  /* 0x00001806ff007984 */ /* 0x000ea40008000800 */
[----:B--2---:R-:W-:-:S04]  /*3c20*/  LOP3.LUT R0, R0, UR4, RZ, 0xc0, !PT ;  /* 0x0000000400007c12 */ /* 0x004fc8000f8ec0ff */
[----:B------:R-:W-:-:S13]  /*3c30*/  ISETP.NE.AND P0, PT, R0, UR4, PT ;  /* 0x0000000400007c0c */ /* 0x000fda000bf05270 */
[----:B------:R-:W-:Y:S05]  /*3c40*/  @P0 BRA `(.L_x_71) ;  /* 0x00000000003c0947 */ /* 0x000fea0003800000 */
[----:B------:R-:W2:Y:S01]  /*3c50*/  S2R R2, SR_LANEID ;  /* 0x0000000000027919 */ /* 0x000ea20000000000 */
[----:B------:R-:W-:Y:S01]  /*3c60*/  ULOP3.LUT UR5, URZ, UR5, URZ, 0x33, !UPT ;  /* 0x00000005ff057292 */ /* 0x000fe2000f8e33ff */
[----:B------:R-:W-:Y:S01]  /*3c70*/  LOP3.LUT R4, RZ, UR4, RZ, 0x33, !PT ;  /* 0x00000004ff047c12 */ /* 0x000fe2000f8e33ff */
[----:B------:R-:W-:Y:S02]  /*3c80*/  VOTEU.ANY UR4, UPT, PT ;  /* 0x0000000000047886 */ /* 0x000fe400038e0100 */
[----:B------:R-:W-:Y:S01]  /*3c90*/  UFLO.U32 UR4, UR4 ;  /* 0x00000004000472bd */ /* 0x000fe200080e0000 */
[----:B------:R-:W4:Y:S01]  /*3ca0*/  REDUX UR7, R4 ;  /* 0x00000000040773c4 */ /* 0x000f220000000000 */
[----:B------:R-:W-:-:S06]  /*3cb0*/  IMAD.U32 R0, RZ, RZ, UR5 ;  /* 0x00000005ff007e24 */ /* 0x000fcc000f8e00ff */
[----:B------:R1:W-:Y:S01]  /*3cc0*/  UTCATOMSWS.AND URZ, UR5 ;  /* 0x0000000500ff79e3 */ /* 0x0003e20008000000 */
[----:B---3--:R-:W3:Y:S01]  /*3cd0*/  REDUX UR8, R0 ;  /* 0x00000000000873c4 */ /* 0x008ee20000000000 */
[----:B--2---:R-:W-:Y:S01]  /*3ce0*/  ISETP.EQ.U32.AND P0, PT, R2, UR4, PT ;  /* 0x0000000402007c0c */ /* 0x004fe2000bf02070 */
[----:B----4-:R-:W-:Y:S01]  /*3cf0*/  IMAD.U32 R2, RZ, RZ, UR7 ;  /* 0x00000007ff027e24 */ /* 0x010fe2000f8e00ff */
[----:B---3--:R-:W-:-:S11]  /*3d00*/  MOV R3, UR8 ;  /* 0x0000000800037c02 */ /* 0x008fd60008000f00 */
[----:B------:R1:W-:Y:S04]  /*3d10*/  @P0 ATOMS.AND RZ, [UR6+0x14], R3 ;  /* 0x00001403ffff098c */ /* 0x0003e8000a800006 */
[----:B------:R1:W-:Y:S01]  /*3d20*/  @P0 ATOMS.AND RZ, [UR6+0x18], R2 ;  /* 0x00001802ffff098c */ /* 0x0003e2000a800006 */
[----:B------:R-:W-:Y:S05]  /*3d30*/  BRA `(.L_x_72) ;  /* 0x0000000000147947 */ /* 0x000fea0003800000 */
.L_x_71:
[----:B------:R-:W-:Y:S02]  /*3d40*/  MOV R2, 0x3d60 ;  /* 0x00003d6000027802 */ /* 0x000fe40000000f00 */
[----:B-1-3-5:R-:W-:Y:S05]  /*3d50*/  CALL.REL.NOINC `($__internal_0_$__cuda_sm10x_tcgen05_guardrail_trap_col_being_dealloced_not_returned_by_alloc) ;  /* 0x000000b800647944 */ /* 0x02afea0003c00000 */
[----:B------:R-:W-:Y:S05]  /*3d60*/  BRA `(.L_x_72) ;  /* 0x0000000000087947 */ /* 0x000fea0003800000 */
.L_x_70:
[----:B------:R-:W-:Y:S02]  /*3d70*/  MOV R2, 0x3d90 ;  /* 0x00003d9000027802 */ /* 0x000fe40000000f00 */
[----:B-1-3-5:R-:W-:Y:S05]  /*3d80*/  CALL.REL.NOINC `($__internal_2_$__cuda_sm10x_tcgen05_guardrail_trap_unallocated_columns_being_dealloced) ;  /* 0x000000b800707944 */ /* 0x02afea0003c00000 */
.L_x_72:
[----:B------:R-:W-:Y:S01]  /*3d90*/  NOP ;  /* 0x0000000000007918 */ /* 0x000fe20000000000 */
[----:B-1----:R-:W-:Y:S05]  /*3da0*/  EXIT ;  /* 0x000000000000794d */ /* 0x002fea0003800000 */
.L_x_48:
[----:B------:R-:W-:-:S09]  /*3db0*/  UISETP.NE.OR UP0, UPT, UR18, 0x3, !UP4 ;  /* 0x000000031200788c */ /* 0x000fd2000e705670 */
[----:B------:R-:W-:Y:S05]  /*3dc0*/  BRA.U UP0, `(.L_x_73) ;  /* 0x0000002100fc7547 */ /* 0x000fea000b800000 */
[----:B------:R-:W1:Y:S01]  /*3dd0*/  LDCU.64 UR4, c[0x0][0xa88] ;  /* 0x00015100ff0477ac */ /* 0x000e620008000a00 */
[----:B------:R-:W2:Y:S01]  /*3de0*/  LDC.64 R12, c[0x0][0x348] ;  /* 0x0000d200ff0c7b82 */ /* 0x000ea20000000a00 */
[----:B------:R-:W-:Y:S01]  /*3df0*/  HFMA2 R10, -RZ, RZ, 0, 0 ;  /* 0x00000000ff0a7431 */ /* 0x000fe200000001ff */
[----:B------:R-:W-:Y:S01]  /*3e00*/  MOV R9, RZ ;  /* 0x000000ff00097202 */ /* 0x000fe20000000f00 */
[----:B------:R-:W3:Y:S01]  /*3e10*/  LDCU UR55, c[0x0][0x370] ;  /* 0x00006e00ff3777ac */ /* 0x000ee20008000800 */
[----:B------:R-:W-:Y:S01]  /*3e20*/  HFMA2 R3, -RZ, RZ, 0, 2 ;  /* 0x00004000ff037431 */ /* 0x000fe200000001ff */
[----:B------:R-:W3:Y:S01]  /*3e30*/  LDCU.128 UR60, c[0x0][0xd10] ;  /* 0x0001a200ff3c77ac */ /* 0x000ee20008000c00 */
[----:B------:R-:W4:Y:S01]  /*3e40*/  LDCU UR53, c[0x0][0x374] ;  /* 0x00006e80ff3577ac */ /* 0x000f220008000800 */
[----:B------:R-:W4:Y:S01]  /*3e50*/  LDCU.64 UR56, c[0x0][0xa90] ;  /* 0x00015200ff3877ac */ /* 0x000f220008000a00 */
[----:B-1----:R-:W-:Y:S01]  /*3e60*/  UISETP.NE.U32.AND UP0, UPT, UR4, URZ, UPT ;  /* 0x000000ff0400728c */ /* 0x002fe2000bf05070 */
[----:B------:R-:W1:Y:S01]  /*3e70*/  LDCU UR15, c[0x0][0xd0c] ;  /* 0x0001a180ff0f77ac */ /* 0x000e620008000800 */
[----:B------:R-:W2:Y:S01]  /*3e80*/  LDCU UR65, c[0x0][0xd20] ;  /* 0x0001a400ff4177ac */ /* 0x000ea20008000800 */
[----:B------:R-:W2:Y:S01]  /*3e90*/  LDCU UR4, c[0x0][0xd30] ;  /* 0x0001a600ff0477ac */ /* 0x000ea20008000800 */
[----:B------:R-:W-:-:S02]  /*3ea0*/  UISETP.NE.AND.EX UP6, UPT, UR5, URZ, UPT, UP0 ;  /* 0x000000ff0500728c */ /* 0x000fc4000bfc5300 */
[----:B------:R-:W-:Y:S02]  /*3eb0*/  UISETP.NE.AND UP0, UPT, UR18, 0x2, UPT ;  /* 0x000000021200788c */ /* 0x000fe4000bf05270 */
[----:B---3--:R-:W-:Y:S02]  /*3ec0*/  UIMAD.WIDE.U32 UR8, UR55, UR60, URZ ;  /* 0x0000003c370872a5 */ /* 0x008fe4000f8e00ff */
[----:B----4-:R-:W-:Y:S01]  /*3ed0*/  UIMAD.WIDE.U32 UR6, UR53, UR63, URZ ;  /* 0x0000003f350672a5 */ /* 0x010fe2000f8e00ff */
[----:B------:R-:W-:Y:S01]  /*3ee0*/  UMOV UR21, 0x400 ;  /* 0x0000040000157882 */ /* 0x000fe20000000000 */
[----:B------:R-:W-:Y:S02]  /*3ef0*/  USEL UR64, URZ, 0x1, UP0 ;  /* 0x00000001ff407887 */ /* 0x000fe40008000000 */
[----:B------:R-:W-:Y:S02]  /*3f00*/  UISETP.NE.U32.AND UP0, UPT, UR56, URZ, UPT ;  /* 0x000000ff3800728c */ /* 0x000fe4000bf05070 */
[----:B------:R-:W-:Y:S01]  /*3f10*/  ULEA UR21, UR54, UR21, 0x18 ;  /* 0x0000001536157291 */ /* 0x000fe2000f8ec0ff */
[----:B------:R-:W-:Y:S01]  /*3f20*/  UMOV UR5, UR9 ;  /* 0x0000000900057c82 */ /* 0x000fe20008000000 */
[----:B------:R-:W-:Y:S01]  /*3f30*/  UMOV UR6, UR7 ;  /* 0x0000000700067c82 */ /* 0x000fe20008000000 */
[----:B------:R-:W-:-:S02]  /*3f40*/  UISETP.GE.AND UP4, UPT, UR45, 0x1, UPT ;  /* 0x000000012d00788c */ /* 0x000fc4000bf86270 */
[----:B------:R-:W-:Y:S02]  /*3f50*/  UISETP.NE.AND UP3, UPT, UR45, 0x1, UPT ;  /* 0x000000012d00788c */ /* 0x000fe4000bf65270 */
[----:B------:R-:W-:Y:S01]  /*3f60*/  UISETP.NE.AND.EX UP5, UPT, UR57, URZ, UPT, UP0 ;  /* 0x000000ff3900728c */ /* 0x000fe2000bfa5300 */
[----:B------:R-:W-:Y:S01]  /*3f70*/  UMOV UR46, URZ ;  /* 0x000000ff002e7c82 */ /* 0x000fe20008000000 */
[----:B------:R-:W-:Y:S01]  /*3f80*/  UPLOP3.LUT UP1, UPT, UPT, UPT, UPT, 0x40, 0x4 ;  /* 0x000000000004789c */ /* 0x000fe20003f2e870 */
[----:B------:R-:W3:Y:S01]  /*3f90*/  LDCU.64 UR22, c[0x0][0xd28] ;  /* 0x0001a500ff1677ac */ /* 0x000ee20008000a00 */
[----:B-1----:R-:W-:Y:S02]  /*3fa0*/  UISETP.NE.AND UP3, UPT, UR15, 0x1, UPT ;  /* 0x000000010f00788c */ /* 0x002fe4000bf65270 */
[----:B------:R-:W-:Y:S02]  /*3fb0*/  UIADD3 UR25, UPT, UPT, UR21, 0x60, URZ ;  /* 0x0000006015197890 */ /* 0x000fe4000fffe0ff */
[----:B------:R-:W-:-:S02]  /*3fc0*/  UIADD3 UR49, UPT, UPT, UR21, 0x68, URZ ;  /* 0x0000006815317890 */ /* 0x000fc4000fffe0ff */
[----:B------:R-:W-:Y:S02]  /*3fd0*/  UIADD3 UR41, UPT, UPT, UR21, 0x70, URZ ;  /* 0x0000007015297890 */ /* 0x000fe4000fffe0ff */
[----:B------:R-:W-:Y:S02]  /*3fe0*/  UIADD3 UR33, UPT, UPT, UR21, 0x78, URZ ;  /* 0x0000007815217890 */ /* 0x000fe4000fffe0ff */
[----:B------:R-:W-:Y:S02]  /*3ff0*/  USHF.R.U32.HI UR59, URZ, UR61, UR5 ;  /* 0x0000003dff3b7299 */ /* 0x000fe40008011605 */
[----:B--2---:R-:W-:Y:S02]  /*4000*/  USHF.R.U32.HI UR58, URZ, UR65, UR6 ;  /* 0x00000041ff3a7299 */ /* 0x004fe40008011606 */
[----:B------:R-:W-:Y:S02]  /*4010*/  UISETP.NE.AND UP0, UPT, UR62, 0x1, UPT ;  /* 0x000000013e00788c */ /* 0x000fe4000bf05270 */
[----:B------:R-:W-:-:S11]  /*4020*/  UISETP.NE.AND UP4, UPT, UR4, 0x1, UPT ;  /* 0x000000010400788c */ /* 0x000fd6000bf85270 */
.L_x_88:
[C---:B------:R-:W-:Y:S02]  /*4030*/  LEA R8, R10.reuse, UR21, 0x3 ;  /* 0x000000150a087c11 */ /* 0x040fe4000f8e18ff */
[----:B------:R-:W-:Y:S02]  /*4040*/  SHF.L.U32 R5, R9, 0x1f, RZ ;  /* 0x0000001f09057819 */ /* 0x000fe400000006ff */
[----:B------:R-:W-:Y:S02]  /*4050*/  LEA R6, R10, UR21, 0x4 ;  /* 0x000000150a067c11 */ /* 0x000fe4000f8e20ff */
[----:B-1----:R-:W1:Y:S02]  /*4060*/  SYNCS.PHASECHK.TRANS64.TRYWAIT P0, [R8+URZ+0xb0], R5 ;  /* 0x0000b005080075a7 */ /* 0x002e6400080011ff */
[----:B-1----:R-:W-:Y:S05]  /*4070*/  @!P0 BRA `(.L_x_74) ;  /* 0x000000ac00988947 */ /* 0x002fea0003800000 */
.L_x_199:
[----:B-1----:R-:W1:Y:S01]  /*4080*/  LDS.128 R4, [R6+0x110] ;  /* 0x0001100006047984 */ /* 0x002e620000000c00 */
[----:B------:R-:W-:Y:S01]  /*4090*/  UISETP.GE.AND UP0, UPT, UR45, 0x1, UPT ;  /* 0x000000012d00788c */ /* 0x000fe2000bf06270 */
[----:B------:R-:W-:Y:S01]  /*40a0*/  @!PT LDS RZ, [RZ] ;  /* 0x00000000fffff984 */ /* 0x000fe20000000800 */
[----:B------:R-:W-:Y:S01]  /*40b0*/  @!PT LDS RZ, [RZ] ;  /* 0x00000000fffff984 */ /* 0x000fe20000000800 */
[----:B------:R-:W-:Y:S01]  /*40c0*/  @!PT LDS RZ, [RZ] ;  /* 0x00000000fffff984 */ /* 0x000fe20000000800 */
[----:B------:R-:W-:Y:S01]  /*40d0*/  @!PT LDS RZ, [RZ] ;  /* 0x00000000fffff984 */ /* 0x000fe20000000800 */
[----:B------:R2:W-:Y:S06]  /*40e0*/  MEMBAR.ALL.CTA ;  /* 0x0000000000007992 */ /* 0x0005ec0000008000 */
[----:B--2---:R-:W2:Y:S01]  /*40f0*/  FENCE.VIEW.ASYNC.S ;  /* 0x00000000000073c6 */ /* 0x004ea20000000000 */
[----:B-1----:R-:W-:Y:S11]  /*4100*/  LOP3.LUT P0, RZ, R6, 0x1, RZ, 0xc0, !PT ;  /* 0x0000000106ff7812 */ /* 0x002ff6000780c0ff */
[----:B------:R-:W-:Y:S02]  /*4110*/  @!UPT UIADD3 URZ, UPT, UPT, URZ, URZ, URZ ;  /* 0x000000fffffff290 */ /* 0x000fe4000fffe0ff */
[----:B--2---:R-:W-:Y:S01]  /*4120*/  VOTEU.ANY UP3, P0 ;  /* 0x0000000000ff7886 */ /* 0x004fe20000060100 */
[----:B------:R-:W-:Y:S11]  /*4130*/  PLOP3.LUT P0, PT, PT, PT, UP3, 0x80, 0x8 ;  /* 0x000000000008781c */ /* 0x000ff60003f0f038 */
[----:B------:R-:W-:Y:S02]  /*4140*/  @!UPT UIADD3 URZ, UPT, UPT, URZ, URZ, URZ ;  /* 0x000000fffffff290 */ /* 0x000fe4000fffe0ff */
[----:B------:R-:W-:Y:S02]  /*4150*/  @P0 SHF.R.U32.HI R0, RZ, 0x10, R5 ;  /* 0x00000010ff000819 */ /* 0x000fe40000011605 */
[----:B------:R-:W-:Y:S02]  /*4160*/  @P0 MOV R2, R4 ;  /* 0x0000000400020202 */ /* 0x000fe40000000f00 */
[----:B------:R-:W-:Y:S01]  /*4170*/  @P0 R2UR UR4, R0 ;  /* 0x00000000000402ca */ /* 0x000fe200000e0000 */
[----:B------:R-:W-:Y:S01]  /*4180*/  VIADD R0, R8, 0xc0 ;  /* 0x000000c008007836 */ /* 0x000fe20000000000 */
[----:B------:R-:W-:Y:S02]  /*4190*/  @P0 LOP3.LUT R4, R5, 0xffff, RZ, 0xc0, !PT ;  /* 0x0000ffff05040812 */ /* 0x000fe400078ec0ff */
[----:B------:R-:W-:Y:S02]  /*41a0*/  @P0 R2UR UR6, R2 ;  /* 0x00000000020602ca */ /* 0x000fe400000e0000 */
[----:B------:R-:W-:Y:S02]  /*41b0*/  PRMT R0, RZ, 0x654, R0 ;  /* 0x00000654ff007816 */ /* 0x000fe40000000000 */
[----:B------:R-:W-:Y:S02]  /*41c0*/  @P0 R2UR UR5, R4 ;  /* 0x00000000040502ca */ /* 0x000fe400000e0000 */
[----:B------:R1:W-:Y:S03]  /*41d0*/  SYNCS.ARRIVE.TRANS64.RED.A1T0 RZ, [R0+URZ], RZ ;  /* 0x000000ff00ff79a7 */ /* 0x0003e600081004ff */
[----:B------:R-:W-:Y:S04]  /*41e0*/  @UP3 UMOV UR47, UR4 ;  /* 0x00000004002f3c82 */ /* 0x000fe80008000000 */
[----:B------:R-:W-:Y:S04]  /*41f0*/  @UP3 UMOV UR14, UR6 ;  /* 0x00000006000e3c82 */ /* 0x000fe80008000000 */
[----:B------:R-:W-:Y:S01]  /*4200*/  @UP3 UMOV UR13, UR5 ;  /* 0x00000005000d3c82 */ /* 0x000fe20008000000 */
[----:B------:R-:W-:Y:S05]  /*4210*/  BRA.U !UP0, `(.L_x_75) ;  /* 0x0000000108c07547 */ /* 0x000fea000b800000 */
[----:B------:R-:W-:Y:S02]  /*4220*/  UIMAD.WIDE.U32 UR16, UR13, UR63, URZ ;  /* 0x0000003f0d1072a5 */ /* 0x000fe4000f8e00ff */
[----:B------:R-:W-:Y:S02]  /*4230*/  UP2UR UR20, UPR, URZ, 0x4 ;  /* 0x00000004ff147883 */ /* 0x000fe40008000000 */
[----:B------:R-:W-:Y:S02]  /*4240*/  UISETP.NE.AND UP2, UPT, UR62, 0x1, UPT ;  /* 0x000000013e00788c */ /* 0x000fe4000bf45270 */
[----:B------:R-:W-:Y:S02]  /*4250*/  UIMAD.WIDE.U32 UR18, UR14, UR60, URZ ;  /* 0x0000003c0e1272a5 */ /* 0x000fe4000f8e00ff */
[----:B------:R-:W-:Y:S02]  /*4260*/  USEL UR4, UR53, UR58, !UP2 ;  /* 0x0000003a35047287 */ /* 0x000fe4000d000000 */
[----:B------:R-:W-:Y:S02]  /*4270*/  UISETP.NE.AND UP0, UPT, UR15, 0x1, UPT ;  /* 0x000000010f00788c */ /* 0x000fe4000bf05270 */
[----:B------:R-:W-:Y:S02]  /*4280*/  UP2UR UR24, UPR, URZ, 0x2 ;  /* 0x00000002ff187883 */ /* 0x000fe40008000000 */
[----:B------:R-:W-:Y:S02]  /*4290*/  UISETP.NE.AND UP1, UPT, UR45, 0x1, UPT ;  /* 0x000000012d00788c */ /* 0x000fe4000bf25270 */
[----:B---3--:R-:W-:Y:S02]  /*42a0*/  UIMAD.WIDE.U32 UR8, UR4, UR22, URZ ;  /* 0x00000016040872a5 */ /* 0x008fe4000f8e00ff */
[----:B------:R-:W-:Y:S01]  /*42b0*/  USEL UR7, UR55, UR59, !UP0 ;  /* 0x0000003b37077287 */ /* 0x000fe2000c000000 */
[----:B------:R-:W-:Y:S02]  /*42c0*/  UMOV UR5, UR17 ;  /* 0x0000001100057c82 */ /* 0x000fe40008000000 */
[----:B------:R-:W-:Y:S02]  /*42d0*/  USHF.R.U32.HI UR6, URZ, UR65, UR5 ;  /* 0x00000041ff067299 */ /* 0x000fe40008011605 */
[----:B------:R-:W-:Y:S02]  /*42e0*/  UIMAD.WIDE.U32 UR10, UR7, UR22, URZ ;  /* 0x00000016070a72a5 */ /* 0x000fe4000f8e00ff */
[----:B------:R-:W-:Y:S02]  /*42f0*/  USEL UR6, UR13, UR6, !UP2 ;  /* 0x000000060d067287 */ /* 0x000fe4000d000000 */
[----:B------:R-:W-:Y:S01]  /*4300*/  UISETP.NE.AND UP2, UPT, UR20, URZ, UPT ;  /* 0x000000ff1400728c */ /* 0x000fe2000bf45270 */
[----:B------:R-:W-:Y:S02]  /*4310*/  UMOV UR5, UR19 ;  /* 0x0000001300057c82 */ /* 0x000fe40008000000 */
[----:B------:R-:W-:Y:S03]  /*4320*/  USHF.R.U32.HI UR12, URZ, UR61, UR5 ;  /* 0x0000003dff0c7299 */ /* 0x000fe60008011605 */
[----:B------:R-:W-:Y:S02]  /*4330*/  UMOV UR5, UR9 ;  /* 0x0000000900057c82 */ /* 0x000fe40008000000 */
[----:B------:R-:W-:Y:S03]  /*4340*/  @UP1 USHF.R.U32.HI UR4, URZ, UR23, UR5 ;  /* 0x00000017ff041299 */ /* 0x000fe60008011605 */
[----:B------:R-:W-:Y:S01]  /*4350*/  UMOV UR5, UR11 ;  /* 0x0000000b00057c82 */ /* 0x000fe20008000000 */
[----:B------:R-:W-:Y:S02]  /*4360*/  UIMAD UR4, UR45, UR4, URZ ;  /* 0x000000042d0472a4 */ /* 0x000fe4000f8e02ff */
[----:B------:R-:W-:Y:S02]  /*4370*/  @UP1 USHF.R.U32.HI UR7, URZ, UR23, UR5 ;  /* 0x00000017ff071299 */ /* 0x000fe40008011605 */
[----:B------:R-:W-:Y:S02]  /*4380*/  USEL UR5, UR14, UR12, !UP0 ;  /* 0x0000000c0e057287 */ /* 0x000fe4000c000000 */
[----:B------:R-:W-:Y:S02]  /*4390*/  UIMAD.WIDE.U32 UR10, UR6, UR22, URZ ;  /* 0x00000016060a72a5 */ /* 0x000fe4000f8e00ff */
[----:B------:R-:W-:Y:S02]  /*43a0*/  UIMAD UR8, UR45, UR7, URZ ;  /* 0x000000072d0872a4 */ /* 0x000fe4000f8e02ff */
[----:B------:R-:W-:Y:S03]  /*43b0*/  UISETP.GE.AND UP0, UPT, UR6, UR4, UPT ;  /* 0x000000040600728c */ /* 0x000fe6000bf06270 */
[----:B------:R-:W-:Y:S01]  /*43c0*/  UMOV UR4, UR11 ;  /* 0x0000000b00047c82 */ /* 0x000fe20008000000 */
[----:B------:R-:W-:Y:S02]  /*43d0*/  UISETP.GE.OR UP0, UPT, UR5, UR8, UP0 ;  /* 0x000000080500728c */ /* 0x000fe40008706670 */
[----:B------:R-:W-:Y:S02]  /*43e0*/  USHF.R.U32.HI UR4, URZ, UR23, UR4 ;  /* 0x00000017ff047299 */ /* 0x000fe40008011604 */
[----:B------:R-:W-:Y:S02]  /*43f0*/  UIMAD.WIDE.U32 UR8, UR5, UR22, URZ ;  /* 0x00000016050872a5 */ /* 0x000fe4000f8e00ff */
[----:B------:R-:W-:Y:S04]  /*4400*/  USEL UR10, UR6, UR4, !UP1 ;  /* 0x00000004060a7287 */ /* 0x000fe8000c800000 */
[----:B------:R-:W-:Y:S01]  /*4410*/  UIADD3 UR11, UPT, UPT, -UR10, URZ, URZ ;  /* 0x000000ff0a0b7290 */ /* 0x000fe2000fffe1ff */
[----:B------:R-:W-:Y:S02]  /*4420*/  @!UP0 UMOV UR4, UR9 ;  /* 0x0000000900048c82 */ /* 0x000fe40008000000 */
[----:B------:R-:W-:Y:S02]  /*4430*/  @!UP0 USHF.R.U32.HI UR4, URZ, UR23, UR4 ;  /* 0x00000017ff048299 */ /* 0x000fe40008011604 */
[----:B------:R-:W-:Y:S02]  /*4440*/  UIMAD UR8, UR45, UR11, UR6 ;  /* 0x0000000b2d0872a4 */ /* 0x000fe4000f8e0206 */
[----:B------:R-:W-:Y:S02]  /*4450*/  @!UP0 USEL UR4, UR5, UR4, !UP1 ;  /* 0x0000000405048287 */ /* 0x000fe4000c800000 */
[----:B------:R-:W-:Y:S02]  /*4460*/  UISETP.NE.AND UP1, UPT, UR24, URZ, UPT ;  /* 0x000000ff1800728c */ /* 0x000fe4000bf25270 */
[----:B------:R-:W-:Y:S02]  /*4470*/  @!UP0 UIMAD UR7, UR7, UR8, UR4 ;  /* 0x00000008070782a4 */ /* 0x000fe4000f8e0204 */
[----:B------:R-:W-:Y:S02]  /*4480*/  @!UP0 UIADD3 UR9, UPT, UPT, UR10, -UR4, URZ ;  /* 0x800000040a098290 */ /* 0x000fe4000fffe0ff */
[----:B------:R-:W-:Y:S02]  /*4490*/  UIADD3 UR8, UPT, UPT, -UR6, URZ, URZ ;  /* 0x000000ff06087290 */ /* 0x000fe4000fffe1ff */
[----:B------:R-:W-:Y:S02]  /*44a0*/  UIADD3 UR4, UPT, UPT, -UR5, URZ, URZ ;  /* 0x000000ff05047290 */ /* 0x000fe4000fffe1ff */
[----:B------:R-:W-:Y:S03]  /*44b0*/  @!UP0 UIMAD UR6, UR9, UR45, UR5 ;  /* 0x0000002d090682a4 */ /* 0x000fe6000f8e0205 */
[----:B------:R-:W-:Y:S01]  /*44c0*/  @!UP0 UMOV UR5, UR7 ;  /* 0x0000000700058c82 */ /* 0x000fe20008000000 */
[----:B------:R-:W-:Y:S02]  /*44d0*/  UIMAD UR7, UR15, UR4, UR14 ;  /* 0x000000040f0772a4 */ /* 0x000fe4000f8e020e */
[----:B------:R-:W-:Y:S02]  /*44e0*/  UIMAD UR4, UR62, UR8, UR13 ;  /* 0x000000083e0472a4 */ /* 0x000fe4000f8e020d */
[----:B------:R-:W-:Y:S02]  /*44f0*/  UIMAD UR14, UR5, UR15, UR7 ;  /* 0x0000000f050e72a4 */ /* 0x000fe4000f8e0207 */
[----:B------:R-:W-:Y:S11]  /*4500*/  UIMAD UR13, UR6, UR62, UR4 ;  /* 0x0000003e060d72a4 */ /* 0x000ff6000f8e0204 */
[----:B------:R-:W-:Y:S01]  /*4510*/  @!UPT UIADD3 URZ, UPT, UPT, URZ, URZ, URZ ;  /* 0x000000fffffff290 */ /* 0x000fe2000fffe0ff */
.L_x_75:
[----:B------:R-:W2:Y:S01]  /*4520*/  @!UP4 LDCU.128 UR8, c[0x0][0xd10] ;  /* 0x0001a200ff08c7ac */ /* 0x000ea20008000c00 */
[----:B------:R-:W-:Y:S01]  /*4530*/  IMAD.MOV.U32 R6, RZ, RZ, 0x1 ;  /* 0x00000001ff067424 */ /* 0x000fe200078e00ff */
[----:B------:R-:W-:Y:S04]  /*4540*/  ISETP.NE.U32.AND P1, PT, RZ, UR56, PT ;  /* 0x00000038ff007c0c */ /* 0x000fe8000bf25070 */
[----:B------:R-:W-:Y:S01]  /*4550*/  ISETP.NE.AND.EX P1, PT, RZ, UR57, PT, P1 ;  /* 0x00000039ff007c0c */ /* 0x000fe2000bf25310 */
[----:B------:R-:W4:Y:S01]  /*4560*/  @!UP4 LDCU UR5, c[0x0][0xd0c] ;  /* 0x0001a180ff05c7ac */ /* 0x000f220008000800 */
[----:B------:R-:W-:Y:S01]  /*4570*/  SHF.L.U32 R6, R6, 0x1f, RZ ;  /* 0x0000001f06067819 */ /* 0x000fe200000006ff */
[----:B------:R-:W3:Y:S01]  /*4580*/  @!UP4 LDCU UR4, c[0x0][0xd20] ;  /* 0x0001a400ff04c7ac */ /* 0x000ee20008000800 */
[----:B------:R-:W-:Y:S02]  /*4590*/  USHF.L.U32 UR29, UR27, 0x8, URZ ;  /* 0x000000081b1d7899 */ /* 0x000fe400080006ff */
[----:B--2---:R-:W-:Y:S02]  /*45a0*/  UIMAD.WIDE.U32 UR6, UR14, UR8, URZ ;  /* 0x000000080e0672a5 */ /* 0x004fe4000f8e00ff */
[----:B------:R-:W-:Y:S02]  /*45b0*/  USHF.L.U32 UR26, UR26, 0x7, URZ ;  /* 0x000000071a1a7899 */ /* 0x000fe400080006ff */
[----:B------:R-:W-:Y:S02]  /*45c0*/  @!UP4 USHF.R.U32.HI UR7, URZ, UR9, UR7 ;  /* 0x00000009ff07c299 */ /* 0x000fe40008011607 */
[----:B------:R-:W-:Y:S02]  /*45d0*/  UIMAD.WIDE.U32 UR8, UR13, UR11, URZ ;  /* 0x0000000b0d0872a5 */ /* 0x000fe4000f8e00ff */
[----:B----4-:R-:W-:Y:S04]  /*45e0*/  @!UP4 UISETP.NE.AND UP0, UPT, UR5, 0x1, UPT ;  /* 0x000000010500c88c */ /* 0x010fe8000bf05270 */
[----:B------:R-:W-:Y:S02]  /*45f0*/  @!UP4 USEL UR7, UR14, UR7, !UP0 ;  /* 0x000000070e07c287 */ /* 0x000fe4000c000000 */
[----:B------:R-:W-:Y:S01]  /*4600*/  @!UP4 UISETP.NE.AND UP0, UPT, UR10, 0x1, UPT ;  /* 0x000000010a00c88c */ /* 0x000fe2000bf05270 */
[----:B------:R-:W-:Y:S02]  /*4610*/  @!UP4 UMOV UR6, UR9 ;  /* 0x000000090006cc82 */ /* 0x000fe40008000000 */
[----:B---3--:R-:W-:Y:S04]  /*4620*/  @!UP4 USHF.R.U32.HI UR6, URZ, UR4, UR6 ;  /* 0x00000004ff06c299 */ /* 0x008fe80008011606 */
[----:B------:R-:W-:Y:S04]  /*4630*/  @!UP4 USEL UR6, UR13, UR6, !UP0 ;  /* 0x000000060d06c287 */ /* 0x000fe8000c000000 */
[----:B------:R-:W-:Y:S02]  /*4640*/  @!UP4 UIADD3 UR4, UPT, UPT, -UR7, UR6, URZ ;  /* 0x000000060704c290 */ /* 0x000fe4000fffe1ff */
[----:B------:R-:W-:Y:S02]  /*4650*/  @!UP4 UIADD3 UR6, UPT, UPT, UR7, -UR6, URZ ;  /* 0x800000060706c290 */ /* 0x000fe4000fffe0ff */
[----:B------:R-:W-:Y:S02]  /*4660*/  @!UP4 UIMAD UR14, UR4, UR5, UR14 ;  /* 0x00000005040ec2a4 */ /* 0x000fe4000f8e020e */
[----:B------:R-:W-:Y:S01]  /*4670*/  @!UP4 UIMAD UR13, UR6, UR10, UR13 ;  /* 0x0000000a060dc2a4 */ /* 0x000fe2000f8e020d */
[----:B------:R-:W-:Y:S11]  /*4680*/  BRA.U UP1, `(.L_x_76) ;  /* 0x0000000101107547 */ /* 0x000ff6000b800000 */
[----:B-1----:R-:W-:Y:S04]  /*4690*/  MOV R0, UR64 ;  /* 0x0000004000007c02 */ /* 0x002fe80008000f00 */
[----:B------:R-:W-:Y:S04]  /*46a0*/  SHF.L.U32 R5, R0, 0x1f, RZ ;  /* 0x0000001f00057819 */ /* 0x000fe800000006ff */
[----:B------:R-:W1:Y:S02]  /*46b0*/  SYNCS.PHASECHK.TRANS64.TRYWAIT P0, [UR21+0xa8], R5 ;  /* 0x0000a805ff0075a7 */ /* 0x000e640008001115 */
[----:B-1----:R-:W-:Y:S05]  /*46c0*/  @!P0 BRA `(.L_x_77) ;  /* 0x000000a800188947 */ /* 0x002fea0003800000 */
.L_x_76:
[----:B------:R-:W-:Y:S05]  /*46d0*/  BRA.U !UP5, `(.L_x_78) ;  /* 0x000000010d387547 */ /* 0x000fea000b800000 */
[----:B------:R-:W-:Y:S01]  /*46e0*/  UPLOP3.LUT UP2, UPT, UPT, UPT, UP6, 0x80, 0x8 ;  /* 0x000000000008789c */ /* 0x000fe20003f4f060 */
[----:B-1----:R-:W-:Y:S01]  /*46f0*/  HFMA2 R0, -RZ, RZ, 0, 5.9604644775390625e-08 ;  /* 0x00000001ff007431 */ /* 0x002fe200000001ff */
[----:B------:R-:W1:Y:S01]  /*4700*/  LDCU.64 UR8, c[0x0][0x358] ;  /* 0x00006b00ff0877ac */ /* 0x000e620008000a00 */
[----:B------:R-:W-:Y:S03]  /*4710*/  IMAD.MOV.U32 R78, RZ, RZ, 0x1 ;  /* 0x00000001ff4e7424 */ /* 0x000fe600078e00ff */
[----:B------:R-:W-:Y:S05]  /*4720*/  PLOP3.LUT P0, PT, PT, PT, UP2, 0x80, 0x8 ;  /* 0x000000000008781c */ /* 0x000fea0003f0f028 */
[----:B------:R-:W2:Y:S01]  /*4730*/  @UP2 LDCU.64 UR4, c[0x0][0xa88] ;  /* 0x00015100ff0427ac */ /* 0x000ea20008000a00 */
[----:B------:R-:W-:Y:S07]  /*4740*/  @UP2 UIMAD UR6, UR36, UR56, URZ ;  /* 0x00000038240622a4 */ /* 0x000fee000f8e02ff */
[----:B------:R-:W-:Y:S01]  /*4750*/  @!P0 PRMT R78, R0, 0x7610, R78 ;  /* 0x00007610004e8816 */ /* 0x000fe2000000004e */
[----:B--2---:R-:W-:Y:S06]  /*4760*/  @UP2 UIMAD.WIDE UR4, UR6, 0x4, UR4 ;  /* 0x00000004060428a5 */ /* 0x004fec000f8e0204 */
[----:B------:R-:W-:Y:S01]  /*4770*/  IMAD.U32 R4, RZ, RZ, UR4 ;  /* 0x00000004ff047e24 */ /* 0x000fe2000f8e00ff */
[----:B------:R-:W-:Y:S04]  /*4780*/  MOV R5, UR5 ;  /* 0x0000000500057c02 */ /* 0x000fe80008000f00 */
[----:B------:R-:W2:Y:S01]  /*4790*/  @!UP2 LDCU UR4, c[0x0][0xa80] ;  /* 0x00015000ff04a7ac */ /* 0x000ea20008000800 */
[----:B-1---5:R3:W5:Y:S02]  /*47a0*/  @P0 LDG.E R41, desc[UR8][R4.64] ;  /* 0x0000000804290981 */ /* 0x022764000c1e1900 */
[----:B--23--:R-:W-:Y:S07]  /*47b0*/  @!P0 IMAD.U32 R41, RZ, RZ, UR4 ;  /* 0x00000004ff298e24 */ /* 0x00cfee000f8e00ff */
.L_x_78:
[----:B-----5:R-:W-:Y:S01]  /*47c0*/  @!P1 FSETP.EQ.AND P0, PT, R41, RZ, PT ;  /* 0x000000ff2900920b */ /* 0x020fe20003f02000 */
[----:B------:R-:W-:Y:S01]  /*47d0*/  @!UPT UIADD3 URZ, UPT, UPT, URZ, URZ, URZ ;  /* 0x000000fffffff290 */ /* 0x000fe2000fffe0ff */
[----:B------:R-:W-:Y:S11]  /*47e0*/  @!P1 BRA `(.L_x_79) ;  /* 0x0000000000149947 */ /* 0x000ff60003800000 */
[----:B------:R-:W-:Y:S02]  /*47f0*/  LOP3.LUT P1, RZ, R78, 0xff, RZ, 0xc0, !PT ;  /* 0x000000ff4eff7812 */ /* 0x000fe4000782c0ff */
[----:B------:R-:W-:Y:S04]  /*4800*/  PLOP3.LUT P0, PT, PT, PT, UP2, 0x80, 0x8 ;  /* 0x000000000008781c */ /* 0x000fe80003f0f028 */
[----:B------:R-:W-:Y:S07]  /*4810*/  PLOP3.LUT P0, PT, P0, PT, PT, 0x8, 0x80 ;  /* 0x000000000080781c */ /* 0x000fee000070e170 */
[----:B------:R-:W-:Y:S11]  /*4820*/  @P1 FSETP.EQ.AND P0, PT, R41, RZ, PT ;  /* 0x000000ff2900120b */ /* 0x000ff60003f02000 */
[----:B------:R-:W-:Y:S02]  /*4830*/  @!UPT UIADD3 URZ, UPT, UPT, URZ, URZ, URZ ;  /* 0x000000fffffff290 */ /* 0x000fe4000fffe0ff */
.L_x_79:
[----:B------:R-:W2:Y:S01]  /*4840*/  SYNCS.PHASECHK.TRANS64.TRYWAIT P2, [UR21+0x80], R6 ;  /* 0x00008006ff0075a7 */ /* 0x000ea20008041115 */
[----:B------:R-:W-:Y:S01]  /*4850*/  ELECT P1, URZ, PT ;  /* 0x0000000000ff782f */ /* 0x000fe20003820000 */
[----:B------:R-:W-:Y:S03]  /*4860*/  ULOP3.LUT UR7, UR46, 0x1, URZ, 0xc0, !UPT ;  /* 0x000000012e077892 */ /* 0x000fe6000f8ec0ff */
[----:B------:R-:W-:Y:S11]  /*4870*/  PLOP3.LUT P1, PT, P0, P1, PT, 0xf2, 0x2f ;  /* 0x00000000002f781c */ /* 0x000ff60000723e72 */
[----:B------:R-:W-:Y:S02]  /*4880*/  @!UPT UIADD3 URZ, UPT, UPT, URZ, URZ, URZ ;  /* 0x000000fffffff290 */ /* 0x000fe4000fffe0ff */
[----:B------:R-:W-:Y:S05]  /*4890*/  @!P1 IADD3 R2, P0, PT, R12, 0x780, RZ ;  /* 0x000007800c029810 */ /* 0x000fea0007f1e0ff */
[----:B-1----:R-:W-:Y:S01]  /*48a0*/  @!P1 IMAD.X R0, RZ, RZ, R13, P0 ;  /* 0x000000ffff009224 */ /* 0x002fe200000e060d */
[----:B--2---:R-:W-:Y:S07]  /*48b0*/  @!P2 BRA `(.L_x_80) ;  /* 0x000000a400b4a947 */ /* 0x004fee0003800000 */
.L_x_202:
[----:B------:R-:W-:Y:S01]  /*48c0*/  @!P1 R2UR UR5, R2 ;  /* 0x00000000020592ca */ /* 0x000fe200000e0000 */
[----:B------:R-:W-:Y:S01]  /*48d0*/  VOTEU.ALL UP0, P1 ;  /* 0x0000000000ff7886 */ /* 0x000fe20000800000 */
[----:B------:R-:W-:Y:S01]  /*48e0*/  @!P1 R2UR UR4, R0 ;  /* 0x00000000000492ca */ /* 0x000fe200000e0000 */
[----:B------:R-:W-:Y:S01]  /*48f0*/  VOTEU.ALL UP1, P1 ;  /* 0x0000000000ff7886 */ /* 0x000fe20000820000 */
[----:B------:R-:W-:Y:S01]  /*4900*/  ISETP.NE.AND P0, PT, RZ, UR7, !P1 ;  /* 0x00000007ff007c0c */ /* 0x000fe2000cf05270 */
[----:B------:R-:W-:Y:S01]  /*4910*/  UMOV UR8, 0x0 ;  /* 0x0000000000087882 */ /* 0x000fe20000000000 */
[----:B------:R-:W-:Y:S02]  /*4920*/  @!UP0 UIADD3 UR6, UPT, UPT, UR29, 0xe0, URZ ;  /* 0x000000e01d068890 */ /* 0x000fe4000fffe0ff */
[----:B------:R-:W-:Y:S01]  /*4930*/  @!UP0 UIADD3 UR24, UPT, UPT, UR21, 0x200, URZ ;  /* 0x0000020015188890 */ /* 0x000fe2000fffe0ff */
[----:B------:R-:W-:Y:S01]  /*4940*/  UMOV UR9, 0x10000000 ;  /* 0x1000000000097882 */ /* 0x000fe20000000000 */
[----:B------:R-:W-:Y:S02]  /*4950*/  UMOV UR28, UR36 ;  /* 0x00000024001c7c82 */ /* 0x000fe40008000000 */
[----:B------:R-:W-:Y:S01]  /*4960*/  @!P1 IMAD.U32 R0, RZ, RZ, UR6 ;  /* 0x00000006ff009e24 */ /* 0x000fe2000f8e00ff */
[----:B------:R-:W-:Y:S01]  /*4970*/  @!UP0 UIADD3 UR10, UPT, UPT, UR26, 0x20, URZ ;  /* 0x000000201a0a8890 */ /* 0x000fe2000fffe0ff */
[----:B------:R-:W-:Y:S01]  /*4980*/  IMAD.U32 R4, RZ, RZ, UR5 ;  /* 0x00000005ff047e24 */ /* 0x000fe2000f8e00ff */
[----:B------:R-:W-:Y:S01]  /*4990*/  UMOV UR16, 0x0 ;  /* 0x0000000000107882 */ /* 0x000fe20000000000 */
[----:B-1----:R-:W-:Y:S01]  /*49a0*/  IMAD.U32 R5, RZ, RZ, UR4 ;  /* 0x00000004ff057e24 */ /* 0x002fe2000f8e00ff */
[----:B------:R-:W-:Y:S01]  /*49b0*/  UMOV UR17, 0x10000000 ;  /* 0x1000000000117882 */ /* 0x000fe20000000000 */
[----:B------:R-:W-:Y:S01]  /*49c0*/  @P0 IMAD R0, RZ, RZ, UR29 ;  /* 0x0000001dff000e24 */ /* 0x000fe2000f8e02ff */
[----:B------:R-:W-:Y:S01]  /*49d0*/  @!P1 R2UR UR4, R4 ;  /* 0x00000000040492ca */ /* 0x000fe200000e0000 */
[----:B------:R-:W-:Y:S01]  /*49e0*/  UMOV UR12, UR36 ;  /* 0x00000024000c7c82 */ /* 0x000fe20008000000 */
[----:B------:R-:W-:Y:S01]  /*49f0*/  @!P1 R2UR UR5, R5 ;  /* 0x00000000050592ca */ /* 0x000fe200000e0000 */
[----:B------:R-:W-:Y:S01]  /*4a00*/  UPRMT UR30, UR54, 0x654, UR25 ;  /* 0x00000654361e7896 */ /* 0x000fe20008000019 */
[----:B------:R-:W-:Y:S11]  /*4a10*/  PLOP3.LUT P0, PT, P1, PT, PT, 0x8, 0x80 ;  /* 0x000000000080781c */ /* 0x000ff60000f0e170 */
[----:B------:R-:W-:Y:S02]  /*4a20*/  @!UPT UIADD3 URZ, UPT, UPT, URZ, URZ, URZ ;  /* 0x000000fffffff290 */ /* 0x000fe4000fffe0ff */
[C---:B------:R-:W-:Y:S02]  /*4a30*/  @P0 R2UR.BROADCAST UR27, R0.reuse ;  /* 0x00000000001b02ca */ /* 0x040fe400008e0000 */
[----:B------:R-:W-:Y:S11]  /*4a40*/  PLOP3.LUT P0, PT, P1, PT, PT, 0x8, 0x80 ;  /* 0x000000000080781c */ /* 0x000ff60000f0e170 */
[----:B------:R-:W-:Y:S02]  /*4a50*/  @!UPT UIADD3 URZ, UPT, UPT, URZ, URZ, URZ ;  /* 0x000000fffffff290 */ /* 0x000fe4000fffe0ff */
[C---:B------:R-:W-:Y:S02]  /*4a60*/  @P0 R2UR.BROADCAST UR11, R0.reuse ;  /* 0x00000000000b02ca */ /* 0x040fe400008e0000 */
[----:B------:R-:W-:Y:S01]  /*4a70*/  PLOP3.LUT P0, PT, P1, PT, PT, 0x8, 0x80 ;  /* 0x000000000080781c */ /* 0x000fe20000f0e170 */
[----:B------:R1:W-:Y:S01]  /*4a80*/  @!UP1 UTMALDG.3D [UR24], [UR4], desc[UR8] ;  /* 0x00000818040095b4 */ /* 0x0003e20008011000 */
[----:B------:R-:W-:Y:S01]  /*4a90*/  VOTEU.ALL UP1, P1 ;  /* 0x0000000000ff7886 */ /* 0x000fe20000820000 */
[----:B-1----:R-:W-:Y:S01]  /*4aa0*/  @!UP0 UIADD3 UR8, UPT, UPT, UR21, 0x1200, URZ ;  /* 0x0000120015088890 */ /* 0x002fe2000fffe0ff */
[----:B------:R-:W-:Y:S08]  /*4ab0*/  UMOV UR9, UR25 ;  /* 0x0000001900097c82 */ /* 0x000ff00008000000 */
[----:B------:R1:W-:Y:S01]  /*4ac0*/  @!UP1 UTMALDG.3D [UR8], [UR4], desc[UR16] ;  /* 0x00001008040095b4 */ /* 0x0003e20008011000 */
[----:B------:R-:W-:Y:S01]  /*4ad0*/  VOTEU.ALL UP1, P1 ;  /* 0x0000000000ff7886 */ /* 0x000fe20000820000 */
[C---:B-1----:R-:W-:Y:S01]  /*4ae0*/  @P0 R2UR.BROADCAST UR11, R0.reuse ;  /* 0x00000000000b02ca */ /* 0x042fe200008e0000 */
[----:B------:R-:W-:Y:S01]  /*4af0*/  @!UP0 UIADD3 UR10, UPT, UPT, UR26, 0x40, URZ ;  /* 0x000000401a0a8890 */ /* 0x000fe2000fffe0ff */
[----:B------:R-:W-:Y:S01]  /*4b00*/  PLOP3.LUT P0, PT, P1, PT, PT, 0x8, 0x80 ;  /* 0x000000000080781c */ /* 0x000fe20000f0e170 */
[----:B------:R-:W-:Y:S10]  /*4b10*/  @!UP0 UIADD3 UR8, UPT, UPT, UR21, 0x2200, URZ ;  /* 0x0000220015088890 */ /* 0x000ff4000fffe0ff */
[----:B------:R1:W-:Y:S02]  /*4b20*/  @!UP1 UTMALDG.3D [UR8], [UR4], desc[UR16] ;  /* 0x00001008040095b4 */ /* 0x0003e40008011000 */
[----:B-1----:R-:W-:Y:S01]  /*4b30*/  @P0 R2UR.BROADCAST UR11, R0 ;  /* 0x00000000000b02ca */ /* 0x002fe200008e0000 */
[----:B------:R-:W-:Y:S01]  /*4b40*/  @!UP0 UIADD3 UR10, UPT, UPT, UR26, 0x60, URZ ;  /* 0x000000601a0a8890 */ /* 0x000fe2000fffe0ff */
[----:B------:R-:W-:Y:S01]  /*4b50*/  @!P1 IMAD.MOV.U32 R0, RZ, RZ, 0x4000 ;  /* 0x00004000ff009424 */ /* 0x000fe200078e00ff */
[----:B------:R-:W-:Y:S01]  /*4b60*/  @!UP0 UIADD3 UR8, UPT, UPT, UR21, 0x3200, URZ ;  /* 0x0000320015088890 */ /* 0x000fe2000fffe0ff */
[----:B------:R-:W-:Y:S01]  /*4b70*/  @!P1 IADD3 R2, P0, PT, R12, 0x780, RZ ;  /* 0x000007800c029810 */ /* 0x000fe20007f1e0ff */
[----:B------:R-:W-:Y:S08]  /*4b80*/  VOTEU.ALL UP0, P1 ;  /* 0x0000000000ff7886 */ /* 0x000ff00000800000 */
[----:B------:R1:W-:Y:S01]  /*4b90*/  @!UP0 UTMALDG.3D [UR8], [UR4], desc[UR16] ;  /* 0x00001008040085b4 */ /* 0x0003e20008011000 */
[----:B------:R2:W-:Y:S01]  /*4ba0*/  @!P1 SYNCS.ARRIVE.TRANS64.RED.A0TR RZ, [UR21+0x60], R0 ;  /* 0x00006000ffff99a7 */ /* 0x0005e20008300415 */
[----:B------:R-:W-:Y:S01]  /*4bb0*/  SYNCS.ARRIVE.TRANS64.RED.A1T0 RZ, [UR30], RZ ;  /* 0x000000ffffff79a7 */ /* 0x000fe2000810041e */
[----:B--2---:R-:W-:Y:S01]  /*4bc0*/  @!P1 IMAD.X R0, RZ, RZ, R13, P0 ;  /* 0x000000ffff009224 */ /* 0x004fe200000e060d */
[----:B------:R-:W2:Y:S02]  /*4bd0*/  SYNCS.PHASECHK.TRANS64.TRYWAIT P2, [UR21+0x88], R6 ;  /* 0x00008806ff0075a7 */ /* 0x000ea40008041115 */
[----:B-12---:R-:W-:Y:S05]  /*4be0*/  @!P2 BRA `(.L_x_81) ;  /* 0x000000a40000a947 */ /* 0x006fea0003800000 */
.L_x_204:
[----:B------:R-:W-:Y:S01]  /*4bf0*/  @!P1 R2UR UR5, R2 ;  /* 0x00000000020592ca */ /* 0x000fe200000e0000 */
[----:B------:R-:W-:Y:S01]  /*4c00*/  VOTEU.ALL UP0, P1 ;  /* 0x0000000000ff7886 */ /* 0x000fe20000800000 */
[----:B------:R-:W-:Y:S01]  /*4c10*/  @!P1 R2UR UR4, R0 ;  /* 0x00000000000492ca */ /* 0x000fe200000e0000 */
[----:B------:R-:W-:Y:S01]  /*4c20*/  IMAD.U32 R2, RZ, RZ, UR29 ;  /* 0x0000001dff027e24 */ /* 0x000fe2000f8e00ff */
[----:B------:R-:W-:Y:S01]  /*4c30*/  ISETP.NE.AND P0, PT, RZ, UR7, !P1 ;  /* 0x00000007ff007c0c */ /* 0x000fe2000cf05270 */
[----:B------:R-:W-:Y:S01]  /*4c40*/  VOTEU.ALL UP1, P1 ;  /* 0x0000000000ff7886 */ /* 0x000fe20000820000 */
[----:B------:R-:W-:Y:S02]  /*4c50*/  @!UP0 UIADD3 UR6, UPT, UPT, UR29, 0xc0, URZ ;  /* 0x000000c01d068890 */ /* 0x000fe4000fffe0ff */
[----:B------:R-:W-:Y:S01]  /*4c60*/  @!UP0 UIADD3 UR48, UPT, UPT, UR21, 0x4200, URZ ;  /* 0x0000420015308890 */ /* 0x000fe2000fffe0ff */
[----:B------:R-:W-:Y:S01]  /*4c70*/  UMOV UR8, 0x0 ;  /* 0x0000000000087882 */ /* 0x000fe20000000000 */
[----:B------:R-:W-:Y:S02]  /*4c80*/  UMOV UR9, 0x10000000 ;  /* 0x1000000000097882 */ /* 0x000fe40000000000 */
[----:B------:R-:W-:Y:S01]  /*4c90*/  @!P1 IMAD.U32 R0, RZ, RZ, UR6 ;  /* 0x00000006ff009e24 */ /* 0x000fe2000f8e00ff */
[----:B------:R-:W-:Y:S01]  /*4ca0*/  UMOV UR50, UR26 ;  /* 0x0000001a00327c82 */ /* 0x000fe20008000000 */
[----:B------:R-:W-:Y:S01]  /*4cb0*/  IMAD.U32 R4, RZ, RZ, UR5 ;  /* 0x00000005ff047e24 */ /* 0x000fe2000f8e00ff */
[----:B------:R-:W-:Y:S01]  /*4cc0*/  UMOV UR52, UR36 ;  /* 0x0000002400347c82 */ /* 0x000fe20008000000 */
[----:B-1----:R-:W-:Y:S01]  /*4cd0*/  IMAD.U32 R5, RZ, RZ, UR4 ;  /* 0x00000004ff057e24 */ /* 0x002fe2000f8e00ff */
[----:B------:R-:W-:Y:S01]  /*4ce0*/  @!UP0 UIADD3 UR10, UPT, UPT, UR26, 0x20, URZ ;  /* 0x000000201a0a8890 */ /* 0x000fe2000fffe0ff */
[----:B------:R-:W-:Y:S01]  /*4cf0*/  @P0 VIADD R0, R2, 0x20 ;  /* 0x0000002002000836 */ /* 0x000fe20000000000 */
[----:B------:R-:W-:Y:S01]  /*4d00*/  @!P1 R2UR UR4, R4 ;  /* 0x00000000040492ca */ /* 0x000fe200000e0000 */
[----:B------:R-:W-:Y:S01]  /*4d10*/  UMOV UR16, 0x0 ;  /* 0x0000000000107882 */ /* 0x000fe20000000000 */
[----:B------:R-:W-:Y:S01]  /*4d20*/  @!P1 R2UR UR5, R5 ;  /* 0x00000000050592ca */ /* 0x000fe200000e0000 */
[----:B------:R-:W-:Y:S01]  /*4d30*/  UMOV UR17, 0x10000000 ;  /* 0x1000000000117882 */ /* 0x000fe20000000000 */
[----:B------:R-:W-:Y:S01]  /*4d40*/  PLOP3.LUT P0, PT, P1, PT, PT, 0x8, 0x80 ;  /* 0x000000000080781c */ /* 0x000fe20000f0e170 */
[----:B------:R-:W-:Y:S11]  /*4d50*/  UMOV UR12, UR36 ;  /* 0x00000024000c7c82 */ /* 0x000ff60008000000 */
[----:B------:R-:W-:Y:S01]  /*4d60*/  @!UPT UIADD3 URZ, UPT, UPT, URZ, URZ, URZ ;  /* 0x000000fffffff290 */ /* 0x000fe2000fffe0ff */
[C---:B------:R-:W-:Y:S01]  /*4d70*/  @P0 R2UR.BROADCAST UR51, R0.reuse ;  /* 0x00000000003302ca */ /* 0x040fe200008e0000 */
[----:B------:R-:W-:Y:S01]  /*4d80*/  UPRMT UR31, UR54, 0x654, UR49 ;  /* 0x00000654361f7896 */ /* 0x000fe20008000031 */
        /* <DEDUP_REMOVED lines=27> */
.L_x_206:
        /* <DEDUP_REMOVED lines=11> */
[----:B------:R-:W-:Y:S01]  /*4ff0*/  UMOV UR44, UR36 ;  /* 0x00000024002c7c82 */ /* 0x000fe20008000000 */
[----:B------:R-:W-:Y:S01]  /*5000*/  IMAD.U32 R4, RZ, RZ, UR5 ;  /* 0x00000005ff047e24 */ /* 0x000fe2000f8e00ff */
[----:B------:R-:W-:Y:S01]  /*5010*/  @!UP0 UIADD3 UR10, UPT, UPT, UR26, 0x20, URZ ;  /* 0x000000201a0a8890 */ /* 0x000fe2000fffe0ff */
[----:B-1----:R-:W-:Y:S01]  /*5020*/  IMAD.U32 R5, RZ, RZ, UR4 ;  /* 0x00000004ff057e24 */ /* 0x002fe2000f8e00ff */
[----:B------:R-:W-:Y:S01]  /*5030*/  UMOV UR16, 0x0 ;  /* 0x0000000000107882 */ /* 0x000fe20000000000 */
[----:B------:R-:W-:Y:S01]  /*5040*/  @P0 VIADD R0, R2, 0x40 ;  /* 0x0000004002000836 */ /* 0x000fe20000000000 */
[----:B------:R-:W-:Y:S01]  /*5050*/  @!P1 R2UR UR4, R4 ;  /* 0x00000000040492ca */ /* 0x000fe200000e0000 */
[----:B------:R-:W-:Y:S01]  /*5060*/  UMOV UR17, 0x10000000 ;  /* 0x1000000000117882 */ /* 0x000fe20000000000 */
[----:B------:R-:W-:Y:S01]  /*5070*/  @!P1 R2UR UR5, R5 ;  /* 0x00000000050592ca */ /* 0x000fe200000e0000 */
[----:B------:R-:W-:Y:S01]  /*5080*/  UMOV UR12, UR36 ;  /* 0x00000024000c7c82 */ /* 0x000fe20008000000 */
[----:B------:R-:W-:Y:S01]  /*5090*/  PLOP3.LUT P0, PT, P1, PT, PT, 0x8, 0x80 ;  /* 0x000000000080781c */ /* 0x000fe20000f0e170 */
[----:B------:R-:W-:Y:S11]  /*50a0*/  UPRMT UR37, UR54, 0x654, UR41 ;  /* 0x0000065436257896 */ /* 0x000ff60008000029 */
[----:B------:R-:W-:Y:S01]  /*50b0*/  @!UPT UIADD3 URZ, UPT, UPT, URZ, URZ, URZ ;  /* 0x000000fffffff290 */ /* 0x000fe2000fffe0ff */
        /* <DEDUP_REMOVED lines=28> */
.L_x_208:
[----:B------:R-:W-:Y:S01]  /*5280*/  @!P1 R2UR UR5, R4 ;  /* 0x00000000040592ca */ /* 0x000fe200000e0000 */
[----:B------:R-:W-:Y:S01]  /*5290*/  VOTEU.ALL UP0, P1 ;  /* 0x0000000000ff7886 */ /* 0x000fe20000800000 */
[----:B------:R-:W-:Y:S01]  /*52a0*/  @!P1 R2UR UR4, R0 ;  /* 0x00000000000492ca */ /* 0x000fe200000e0000 */
[----:B------:R-:W-:Y:S01]  /*52b0*/  VOTEU.ALL UP1, P1 ;  /* 0x0000000000ff7886 */ /* 0x000fe20000820000 */
[----:B------:R-:W-:Y:S01]  /*52c0*/  UMOV UR38, 0x0 ;  /* 0x0000000000267882 */ /* 0x000fe20000000000 */
[----:B------:R-:W-:Y:S01]  /*52d0*/  UMOV UR39, 0x10000000 ;  /* 0x1000000000277882 */ /* 0x000fe20000000000 */
[----:B------:R-:W-:Y:S01]  /*52e0*/  @!UP0 UIMAD UR6, UR7, -0x20, UR29 ;  /* 0xffffffe0070688a4 */ /* 0x000fe2000f8e021d */
[----:B------:R-:W-:Y:S01]  /*52f0*/  @!P1 IMAD.MOV.U32 R0, RZ, RZ, 0x4000 ;  /* 0x00004000ff009424 */ /* 0x000fe200078e00ff */
[----:B------:R-:W-:Y:S01]  /*5300*/  @!UP0 UIADD3 UR32, UPT, UPT, UR21, 0xc200, URZ ;  /* 0x0000c20015208890 */ /* 0x000fe2000fffe0ff */
[----:B------:R-:W-:Y:S01]  /*5310*/  SHF.L.U32 R7, RZ, 0x1f, RZ ;  /* 0x0000001fff077819 */ /* 0x000fe200000006ff */
[----:B------:R-:W-:Y:S01]  /*5320*/  @!UP0 UIADD3 UR35, UPT, UPT, UR6, 0x80, URZ ;  /* 0x0000008006238890 */ /* 0x000fe2000fffe0ff */
[----:B------:R-:W-:Y:S02]  /*5330*/  UMOV UR34, UR26 ;  /* 0x0000001a00227c82 */ /* 0x000fe40008000000 */
[----:B------:R-:W-:Y:S01]  /*5340*/  IMAD.U32 R4, RZ, RZ, UR5 ;  /* 0x00000005ff047e24 */ /* 0x000fe2000f8e00ff */
[----:B------:R-:W-:Y:S01]  /*5350*/  @!UP0 UIADD3 UR10, UPT, UPT, UR26, 0x20, URZ ;  /* 0x000000201a0a8890 */ /* 0x000fe2000fffe0ff */
[----:B-1----:R-:W-:Y:S01]  /*5360*/  IMAD.U32 R5, RZ, RZ, UR4 ;  /* 0x00000004ff057e24 */ /* 0x002fe2000f8e00ff */
[----:B------:R-:W-:Y:S02]  /*5370*/  @!UP0 UIADD3 UR8, UPT, UPT, UR21, 0xd200, URZ ;  /* 0x0000d20015088890 */ /* 0x000fe4000fffe0ff */
[----:B------:R-:W-:Y:S01]  /*5380*/  @!P1 R2UR UR4, R4 ;  /* 0x00000000040492ca */ /* 0x000fe200000e0000 */
[----:B------:R-:W-:Y:S01]  /*5390*/  UMOV UR9, UR33 ;  /* 0x0000002100097c82 */ /* 0x000fe20008000000 */
[----:B------:R-:W-:Y:S01]  /*53a0*/  @!P1 R2UR UR5, R5 ;  /* 0x00000000050592ca */ /* 0x000fe200000e0000 */
[----:B------:R-:W-:Y:S01]  /*53b0*/  UMOV UR12, UR36 ;  /* 0x00000024000c7c82 */ /* 0x000fe20008000000 */
[----:B------:R-:W-:Y:S01]  /*53c0*/  UMOV UR11, UR35 ;  /* 0x00000023000b7c82 */ /* 0x000fe20008000000 */
[----:B------:R-:W-:Y:S01]  /*53d0*/  @!UP0 UIADD3 UR18, UPT, UPT, UR26, 0x40, URZ ;  /* 0x000000401a128890 */ /* 0x000fe2000fffe0ff */
[----:B------:R-:W-:Y:S01]  /*53e0*/  @!P1 IADD3 R5, P0, PT, R12, 0x780, RZ ;  /* 0x000007800c059810 */ /* 0x000fe20007f1e0ff */
[----:B------:R-:W-:Y:S01]  /*53f0*/  @!UP0 UIADD3 UR16, UPT, UPT, UR21, 0xe200, URZ ;  /* 0x0000e20015108890 */ /* 0x000fe2000fffe0ff */
[----:B------:R-:W-:Y:S01]  /*5400*/  UMOV UR17, UR33 ;  /* 0x0000002100117c82 */ /* 0x000fe20008000000 */
[----:B------:R-:W-:Y:S01]  /*5410*/  UMOV UR20, UR36 ;  /* 0x0000002400147c82 */ /* 0x000fe20008000000 */
[----:B------:R-:W-:Y:S01]  /*5420*/  UMOV UR19, UR35 ;  /* 0x0000002300137c82 */ /* 0x000fe20008000000 */
[----:B------:R-:W-:Y:S04]  /*5430*/  @!P1 IMAD.X R4, RZ, RZ, R13, P0 ;  /* 0x000000ffff049224 */ /* 0x000fe800000e060d */
[----:B------:R1:W-:Y:S01]  /*5440*/  @!UP1 UTMALDG.3D [UR32], [UR4], desc[UR38] ;  /* 0x00002620040095b4 */ /* 0x0003e20008011000 */
[----:B------:R-:W-:Y:S05]  /*5450*/  VOTEU.ALL UP1, P1 ;  /* 0x0000000000ff7886 */ /* 0x000fea0000820000 */
[----:B------:R2:W-:Y:S01]  /*5460*/  @!UP1 UTMALDG.3D [UR8], [UR4], desc[UR38] ;  /* 0x00002608040095b4 */ /* 0x0005e20008011000 */
[----:B-1----:R-:W-:Y:S02]  /*5470*/  UPRMT UR32, UR54, 0x654, UR33 ;  /* 0x0000065436207896 */ /* 0x002fe40008000021 */
[----:B--2---:R-:W-:Y:S02]  /*5480*/  @!UP0 UIADD3 UR10, UPT, UPT, UR26, 0x60, URZ ;  /* 0x000000601a0a8890 */ /* 0x004fe4000fffe0ff */
[----:B------:R-:W-:Y:S01]  /*5490*/  @!UP0 UIADD3 UR8, UPT, UPT, UR21, 0xf200, URZ ;  /* 0x0000f20015088890 */ /* 0x000fe2000fffe0ff */
[----:B------:R-:W-:Y:S05]  /*54a0*/  VOTEU.ALL UP0, P1 ;  /* 0x0000000000ff7886 */ /* 0x000fea0000800000 */
[----:B------:R1:W-:Y:S01]  /*54b0*/  @!UP0 UTMALDG.3D [UR16], [UR4], desc[UR38] ;  /* 0x00002610040085b4 */ /* 0x0003e20008011000 */
[----:B------:R-:W-:Y:S05]  /*54c0*/  VOTEU.ALL UP0, P1 ;  /* 0x0000000000ff7886 */ /* 0x000fea0000800000 */
[----:B------:R1:W-:Y:S01]  /*54d0*/  @!UP0 UTMALDG.3D [UR8], [UR4], desc[UR38] ;  /* 0x00002608040085b4 */ /* 0x0003e20008011000 */
[----:B------:R1:W-:Y:S01]  /*54e0*/  @!P1 SYNCS.ARRIVE.TRANS64.RED.A0TR RZ, [UR21+0x78], R0 ;  /* 0x00007800ffff99a7 */ /* 0x0003e20008300415 */
[----:B------:R-:W-:Y:S01]  /*54f0*/  SYNCS.ARRIVE.TRANS64.RED.A1T0 RZ, [UR32], RZ ;  /* 0x000000ffffff79a7 */ /* 0x000fe20008100420 */
[----:B------:R-:W2:Y:S02]  /*5500*/  SYNCS.PHASECHK.TRANS64.TRYWAIT P2, [UR21+0x80], R7 ;  /* 0x00008007ff0075a7 */ /* 0x000ea40008041115 */
[----:B-12---:R-:W-:Y:S05]  /*5510*/  @!P2 BRA `(.L_x_84) ;  /* 0x0000009800fca947 */ /* 0x006fea0003800000 */
.L_x_210:
[----:B------:R-:W-:Y:S01]  /*5520*/  @!P1 R2UR UR5, R5 ;  /* 0x00000000050592ca */ /* 0x000fe200000e0000 */
[----:B------:R-:W-:Y:S01]  /*5530*/  VOTEU.ALL UP0, P1 ;  /* 0x0000000000ff7886 */ /* 0x000fe20000800000 */
[----:B------:R-:W-:Y:S01]  /*5540*/  @!P1 R2UR UR4, R4 ;  /* 0x00000000040492ca */ /* 0x000fe200000e0000 */
[----:B------:R-:W-:Y:S01]  /*5550*/  VOTEU.ALL UP1, P1 ;  /* 0x0000000000ff7886 */ /* 0x000fe20000820000 */
[----:B------:R-:W-:Y:S01]  /*5560*/  UMOV UR34, 0x0 ;  /* 0x0000000000227882 */ /* 0x000fe20000000000 */
[----:B------:R-:W-:Y:S01]  /*5570*/  UMOV UR35, 0x10000000 ;  /* 0x1000000000237882 */ /* 0x000fe20000000000 */
[----:B------:R-:W-:Y:S01]  /*5580*/  @!UP0 ULEA UR6, UR7, UR29, 0x5 ;  /* 0x0000001d07068291 */ /* 0x000fe2000f8e28ff */
[----:B-1----:R-:W-:Y:S01]  /*5590*/  @!P1 IMAD.MOV.U32 R0, RZ, RZ, 0x4000 ;  /* 0x00004000ff009424 */ /* 0x002fe200078e00ff */
[----:B------:R-:W-:Y:S02]  /*55a0*/  @!UP0 UIADD3 UR24, UPT, UPT, UR21, 0x200, URZ ;  /* 0x0000020015188890 */ /* 0x000fe4000fffe0ff */
[----:B------:R-:W-:Y:S01]  /*55b0*/  @!UP0 UIADD3 UR27, UPT, UPT, UR6, 0x60, URZ ;  /* 0x00000060061b8890 */ /* 0x000fe2000fffe0ff */
[----:B------:R-:W-:Y:S02]  /*55c0*/  UMOV UR28, UR36 ;  /* 0x00000024001c7c82 */ /* 0x000fe40008000000 */
[----:B------:R-:W-:Y:S01]  /*55d0*/  IMAD.U32 R4, RZ, RZ, UR5 ;  /* 0x00000005ff047e24 */ /* 0x000fe2000f8e00ff */
[----:B------:R-:W-:Y:S01]  /*55e0*/  @!UP0 UIADD3 UR10, UPT, UPT, UR26, 0x20, URZ ;  /* 0x000000201a0a8890 */ /* 0x000fe2000fffe0ff */
[----:B------:R-:W-:Y:S01]  /*55f0*/  IMAD.U32 R5, RZ, RZ, UR4 ;  /* 0x00000004ff057e24 */ /* 0x000fe2000f8e00ff */
        /* <DEDUP_REMOVED lines=13> */
[----:B------:R-:W-:Y:S01]  /*56d0*/  @!UP1 UTMALDG.3D [UR24], [UR4], desc[UR34] ;  /* 0x00002218040095b4 */ /* 0x000fe20008011000 */
[----:B------:R-:W-:Y:S05]  /*56e0*/  VOTEU.ALL UP1, P1 ;  /* 0x0000000000ff7886 */ /* 0x000fea0000820000 */
[----:B------:R1:W-:Y:S02]  /*56f0*/  @!UP1 UTMALDG.3D [UR8], [UR4], desc[UR34] ;  /* 0x00002208040095b4 */ /* 0x0003e40008011000 */
[----:B-1----:R-:W-:Y:S02]  /*5700*/  @!UP0 UIADD3 UR10, UPT, UPT, UR26, 0x60, URZ ;  /* 0x000000601a0a8890 */ /* 0x002fe4000fffe0ff */
        /* <DEDUP_REMOVED lines=9> */
.L_x_212:
        /* <DEDUP_REMOVED lines=10> */
[----:B-1----:R-:W-:Y:S01]  /*5840*/  @!P1 IMAD.U32 R0, RZ, RZ, UR6 ;  /* 0x00000006ff009e24 */ /* 0x002fe2000f8e00ff */
[----:B------:R-:W-:Y:S01]  /*5850*/  UMOV UR10, UR26 ;  /* 0x0000001a000a7c82 */ /* 0x000fe20008000000 */
[----:B------:R-:W-:Y:S01]  /*5860*/  IMAD.U32 R4, RZ, RZ, UR5 ;  /* 0x00000005ff047e24 */ /* 0x000fe2000f8e00ff */
[----:B------:R-:W-:Y:S01]  /*5870*/  UMOV UR12, UR36 ;  /* 0x00000024000c7c82 */ /* 0x000fe20008000000 */
[----:B------:R-:W-:Y:S02]  /*5880*/  IMAD.U32 R5, RZ, RZ, UR4 ;  /* 0x00000004ff057e24 */ /* 0x000fe4000f8e00ff */
[----:B------:R-:W-:Y:S01]  /*5890*/  @P0 VIADD R0, R2, 0xa0 ;  /* 0x000000a002000836 */ /* 0x000fe20000000000 */
[----:B------:R-:W-:Y:S02]  /*58a0*/  @!P1 R2UR UR4, R4 ;  /* 0x00000000040492ca */ /* 0x000fe400000e0000 */
[----:B------:R-:W-:Y:S02]  /*58b0*/  @!P1 R2UR UR5, R5 ;  /* 0x00000000050592ca */ /* 0x000fe400000e0000 */
[----:B------:R-:W-:Y:S11]  /*58c0*/  PLOP3.LUT P0, PT, P1, PT, PT, 0x8, 0x80 ;  /* 0x000000000080781c */ /* 0x000ff60000f0e170 */
[----:B------:R-:W-:Y:S02]  /*58d0*/  @!UPT UIADD3 URZ, UPT, UPT, URZ, URZ, URZ ;  /* 0x000000fffffff290 */ /* 0x000fe4000fffe0ff */
[C---:B------:R-:W-:Y:S02]  /*58e0*/  @P0 R2UR.BROADCAST UR11, R0.reuse ;  /* 0x00000000000b02ca */ /* 0x040fe400008e0000 */
[----:B------:R-:W-:Y:S11]  /*58f0*/  PLOP3.LUT P0, PT, P1, PT, PT, 0x8, 0x80 ;  /* 0x000000000080781c */ /* 0x000ff60000f0e170 */
[----:B------:R1:W-:Y:S01]  /*5900*/  @!UP1 UTMALDG.3D [UR8], [UR4], desc[UR16] ;  /* 0x00001008040095b4 */ /* 0x0003e20008011000 */
[----:B------:R-:W-:Y:S01]  /*5910*/  VOTEU.ALL UP1, P1 ;  /* 0x0000000000ff7886 */ /* 0x000fe20000820000 */
[C---:B-1----:R-:W-:Y:S01]  /*5920*/  @P0 R2UR.BROADCAST UR11, R0.reuse ;  /* 0x00000000000b02ca */ /* 0x042fe200008e0000 */
[----:B------:R-:W-:Y:S01]  /*5930*/  @!UP0 UIADD3 UR10, UPT, UPT, UR26, 0x20, URZ ;  /* 0x000000201a0a8890 */ /* 0x000fe2000fffe0ff */
[----:B------:R-:W-:Y:S01]  /*5940*/  PLOP3.LUT P0, PT, P1, PT, PT, 0x8, 0x80 ;  /* 0x000000000080781c */ /* 0x000fe20000f0e170 */
[----:B------:R-:W-:Y:S10]  /*5950*/  @!UP0 UIADD3 UR8, UPT, UPT, UR21, 0x5200, URZ ;  /* 0x0000520015088890 */ /* 0x000ff4000fffe0ff */
        /* <DEDUP_REMOVED lines=12> */
[----:B------:R-:W-:Y:S04]  /*5a20*/  VOTEU.ALL UP0, P1 ;  /* 0x0000000000ff7886 */ /* 0x000fe80000800000 */
[----:B------:R-:W-:Y:S04]  /*5a30*/  @!P1 IMAD.X R4, RZ, RZ, R13, P0 ;  /* 0x000000ffff049224 */ /* 0x000fe800000e060d */
[----:B------:R1:W-:Y:S01]  /*5a40*/  @!UP0 UTMALDG.3D [UR8], [UR4], desc[UR16] ;  /* 0x00001008040085b4 */ /* 0x0003e20008011000 */
[----:B------:R1:W-:Y:S01]  /*5a50*/  @!P1 SYNCS.ARRIVE.TRANS64.RED.A0TR RZ, [UR21+0x68], R0 ;  /* 0x00006800ffff99a7 */ /* 0x0003e20008300415 */
[----:B------:R-:W-:Y:S01]  /*5a60*/  SYNCS.ARRIVE.TRANS64.RED.A1T0 RZ, [UR31], RZ ;  /* 0x000000ffffff79a7 */ /* 0x000fe2000810041f */
[----:B------:R-:W2:Y:S02]  /*5a70*/  SYNCS.PHASECHK.TRANS64.TRYWAIT P2, [UR21+0x90], R7 ;  /* 0x00009007ff0075a7 */ /* 0x000ea40008041115 */
[----:B-12---:R-:W-:Y:S05]  /*5a80*/  @!P2 BRA `(.L_x_86) ;  /* 0x0000009400d0a947 */ /* 0x006fea0003800000 */
.L_x_214:
        /* <DEDUP_REMOVED lines=47> */
.L_x_216:
[----:B------:R-:W-:Y:S01]  /*5d80*/  @!P1 R2UR UR5, R4 ;  /* 0x00000000040592ca */ /* 0x000fe200000e0000 */
[----:B------:R-:W-:Y:S01]  /*5d90*/  VOTEU.ALL UP1, P1 ;  /* 0x0000000000ff7886 */ /* 0x000fe20000820000 */
[----:B------:R-:W-:Y:S01]  /*5da0*/  ISETP.NE.OR P0, PT, RZ, UR7, P1 ;  /* 0x00000007ff007c0c */ /* 0x000fe20008f05670 */
[----:B------:R-:W-:Y:S01]  /*5db0*/  UIADD3 UR46, UPT, UPT, UR46, 0x1, URZ ;  /* 0x000000012e2e7890 */ /* 0x000fe2000fffe0ff */
[----:B------:R-:W-:Y:S01]  /*5dc0*/  @!P1 R2UR UR4, R2 ;  /* 0x00000000020492ca */ /* 0x000fe200000e0000 */
[----:B------:R-:W-:Y:S01]  /*5dd0*/  UMOV UR7, 0x10000000 ;  /* 0x1000000000077882 */ /* 0x000fe20000000000 */
[----:B------:R-:W-:Y:S01]  /*5de0*/  VOTEU.ALL UP0, P1 ;  /* 0x0000000000ff7886 */ /* 0x000fe20000800000 */
[----:B------:R-:W-:Y:S01]  /*5df0*/  UMOV UR9, UR33 ;  /* 0x0000002100097c82 */ /* 0x000fe20008000000 */
[----:B------:R-:W-:Y:S01]  /*5e00*/  UMOV UR10, UR26 ;  /* 0x0000001a000a7c82 */ /* 0x000fe20008000000 */
[----:B------:R-:W-:Y:S01]  /*5e10*/  UMOV UR12, UR36 ;  /* 0x00000024000c7c82 */ /* 0x000fe20008000000 */
[----:B------:R-:W-:Y:S01]  /*5e20*/  VIADD R10, R10, 0x1 ;  /* 0x000000010a0a7836 */ /* 0x000fe20000000000 */
[----:B------:R-:W-:Y:S01]  /*5e30*/  @!UP0 UIADD3 UR6, UPT, UPT, UR29, 0xe0, URZ ;  /* 0x000000e01d068890 */ /* 0x000fe2000fffe0ff */
[----:B------:R-:W-:Y:S01]  /*5e40*/  R2UR UR17, R85 ;  /* 0x00000000551172ca */ /* 0x000fe200000e0000 */
[----:B------:R-:W-:Y:S01]  /*5e50*/  IMAD.U32 R4, RZ, RZ, UR5 ;  /* 0x00000005ff047e24 */ /* 0x000fe2000f8e00ff */
[----:B------:R-:W-:Y:S01]  /*5e60*/  @!UP0 UIADD3 UR8, UPT, UPT, UR21, 0xc200, URZ ;  /* 0x0000c20015088890 */ /* 0x000fe2000fffe0ff */
[----:B------:R-:W-:Y:S01]  /*5e70*/  R2UR UR16, R86 ;  /* 0x00000000561072ca */ /* 0x000fe200000e0000 */
[----:B------:R-:W-:Y:S01]  /*5e80*/  UMOV UR36, UR47 ;  /* 0x0000002f00247c82 */ /* 0x000fe20008000000 */
[----:B-1----:R-:W-:Y:S01]  /*5e90*/  @!P1 IMAD.U32 R0, RZ, RZ, UR6 ;  /* 0x00000006ff009e24 */ /* 0x002fe2000f8e00ff */
[----:B------:R-:W-:Y:S01]  /*5ea0*/  UMOV UR6, 0x0 ;  /* 0x0000000000067882 */ /* 0x000fe20000000000 */
[----:B------:R-:W-:Y:S01]  /*5eb0*/  IMAD.U32 R5, RZ, RZ, UR4 ;  /* 0x00000004ff057e24 */ /* 0x000fe2000f8e00ff */
[----:B------:R-:W-:Y:S01]  /*5ec0*/  @!P1 R2UR UR4, R4 ;  /* 0x00000000040492ca */ /* 0x000fe200000e0000 */
[----:B------:R-:W-:Y:S01]  /*5ed0*/  @!P0 IMAD R0, RZ, RZ, UR29 ;  /* 0x0000001dff008e24 */ /* 0x000fe2000f8e02ff */
[----:B------:R-:W-:Y:S02]  /*5ee0*/  PLOP3.LUT P0, PT, P1, PT, PT, 0x8, 0x80 ;  /* 0x000000000080781c */ /* 0x000fe40000f0e170 */
[----:B------:R-:W-:Y:S01]  /*5ef0*/  @!P1 R2UR UR5, R5 ;  /* 0x00000000050592ca */ /* 0x000fe200000e0000 */
[----:B------:R-:W-:Y:S10]  /*5f00*/  UIADD3 UR27, UPT, UPT, UR13, UR17, URZ ;  /* 0x000000110d1b7290 */ /* 0x000ff4000fffe0ff */
        /* <DEDUP_REMOVED lines=14> */
[----:B------:R1:W-:Y:S01]  /*5ff0*/  @!UP1 UTMALDG.3D [UR8], [UR4], desc[UR6] ;  /* 0x00000608040095b4 */ /* 0x0003e20008011000 */
[----:B------:R-:W-:Y:S01]  /*6000*/  UPLOP3.LUT UP1, UPT, UPT, UPT, UPT, 0x80, 0x8 ;  /* 0x000000000008789c */ /* 0x000fe20003f2f070 */
[----:B-1----:R-:W-:Y:S01]  /*6010*/  @P0 R2UR.BROADCAST UR11, R0 ;  /* 0x00000000000b02ca */ /* 0x002fe200008e0000 */
[----:B------:R-:W-:Y:S01]  /*6020*/  @!UP0 UIADD3 UR10, UPT, UPT, UR26, 0x60, URZ ;  /* 0x000000601a0a8890 */ /* 0x000fe2000fffe0ff */
[C---:B------:R-:W-:Y:S01]  /*6030*/  ISETP.NE.AND P0, PT, R10.reuse, 0x2, PT ;  /* 0x000000020a00780c */ /* 0x040fe20003f05270 */
[----:B------:R-:W-:Y:S01]  /*6040*/  @!UP0 UIADD3 UR8, UPT, UPT, UR21, 0xf200, URZ ;  /* 0x0000f20015088890 */ /* 0x000fe2000fffe0ff */
[----:B------:R-:W-:Y:S02]  /*6050*/  VOTEU.ALL UP0, P1 ;  /* 0x0000000000ff7886 */ /* 0x000fe40000800000 */
[----:B------:R-:W-:Y:S01]  /*6060*/  SEL R0, RZ, 0x1, P0 ;  /* 0x00000001ff007807 */ /* 0x000fe20000000000 */
[----:B------:R-:W-:Y:S01]  /*6070*/  UIADD3 UR26, UPT, UPT, UR14, UR16, URZ ;  /* 0x000000100e1a7290 */ /* 0x000fe2000fffe0ff */
[----:B------:R-:W-:Y:S02]  /*6080*/  SEL R10, R10, RZ, P0 ;  /* 0x000000ff0a0a7207 */ /* 0x000fe40000000000 */
[----:B------:R-:W-:Y:S03]  /*6090*/  LOP3.LUT R9, R9, R0, RZ, 0x3c, !PT ;  /* 0x0000000009097212 */ /* 0x000fe600078e3cff */
[----:B------:R1:W-:Y:S01]  /*60a0*/  @!UP0 UTMALDG.3D [UR8], [UR4], desc[UR6] ;  /* 0x00000608040085b4 */ /* 0x0003e20008011000 */
[----:B------:R1:W-:Y:S01]  /*60b0*/  @!P1 SYNCS.ARRIVE.TRANS64.RED.A0TR RZ, [UR21+0x78], R3 ;  /* 0x00007803ffff99a7 */ /* 0x0003e20008300415 */
[----:B------:R-:W-:Y:S01]  /*60c0*/  SYNCS.ARRIVE.TRANS64.RED.A1T0 RZ, [UR32], RZ ;  /* 0x000000ffffff79a7 */ /* 0x000fe20008100420 */
[----:B------:R-:W-:Y:S05]  /*60d0*/  BRA.U UP3, `(.L_x_88) ;  /* 0xffffffdd03d47547 */ /* 0x000fea000b83ffff */
[----:B------:R-:W2:Y:S02]  /*60e0*/  SYNCS.PHASECHK.TRANS64.TRYWAIT P0, [UR21+0x80], R6 ;  /* 0x00008006ff0075a7 */ /* 0x000ea40008001115 */
[----:B--2---:R-:W-:Y:S05]  /*60f0*/  @!P0 BRA `(.L_x_89) ;  /* 0x0000009000648947 */ /* 0x004fea0003800000 */
.L_x_218:
[----:B------:R-:W2:Y:S02]  /*6100*/  SYNCS.PHASECHK.TRANS64.TRYWAIT P0, [UR21+0x88], R6 ;  /* 0x00008806ff0075a7 */ /* 0x000ea40008001115 */
[----:B--2---:R-:W-:Y:S05]  /*6110*/  @!P0 BRA `(.L_x_90) ;  /* 0x0000009000748947 */ /* 0x004fea0003800000 */
.L_x_220:
[----:B------:R-:W2:Y:S01]  /*6120*/  SYNCS.PHASECHK.TRANS64.TRYWAIT P0, [UR21+0x90], R6 ;  /* 0x00009006ff0075a7 */ /* 0x000ea20008001115 */
[----:B------:R-:W-:Y:S01]  /*6130*/  HFMA2 R0, -RZ, RZ, 0, 5.9604644775390625e-08 ;  /* 0x00000001ff007431 */ /* 0x000fe200000001ff */
[----:B--2---:R-:W-:Y:S06]  /*6140*/  @!P0 BRA `(.L_x_91) ;  /* 0x0000009000808947 */ /* 0x004fec0003800000 */
.L_x_222:
[----:B------:R-:W-:Y:S02]  /*6150*/  MOV R2, UR21 ;  /* 0x0000001500027c02 */ /* 0x000fe40008000f00 */
[----:B-1----:R-:W-:-:S07]  /*6160*/  SHF.L.U32 R3, R0, 0x1f, RZ ;  /* 0x0000001f00037819 */ /* 0x002fce00000006ff */
.L_x_92:
[----:B-1----:R1:W2:Y:S02]  /*6170*/  SYNCS.PHASECHK.TRANS64.TRYWAIT P0, [R2+URZ+0x98], R3 ;  /* 0x00009803020075a7 */ /* 0x0022a400080011ff */
[----:B--2---:R-:W-:Y:S05]  /*6180*/  @!P0 NANOSLEEP.SYNCS 0x989680 ;  /* 0x009896800000895d */ /* 0x004fea0003900000 */
[----:B------:R-:W2:Y:S02]  /*6190*/  @!P0 SYNCS.PHASECHK.TRANS64 P0, [R2+URZ+0x98], R3 ;  /* 0x00009803020085a7 */ /* 0x000ea400080010ff */
[----:B--2---:R-:W-:Y:S05]  /*61a0*/  @P0 EXIT ;  /* 0x000000000000094d */ /* 0x004fea0003800000 */
[----:B------:R-:W-:Y:S05]  /*61b0*/  BRA `(.L_x_92) ;  /* 0xfffffffc00ec7947 */ /* 0x000fea000383ffff */
.L_x_73:
[----:B------:R-:W-:-:S06]  /*61c0*/  UISETP.GE.AND UP0, UPT, UR18, 0x4, UPT ;  /* 0x000000041200788c */ /* 0x000fcc000bf06270 */
[----:B------:R-:W-:-:S13]  /*61d0*/  PLOP3.LUT P0, PT, PT, PT, UP0, 0x80, 0x8 ;  /* 0x000000000008781c */ /* 0x000fda0003f0f008 */
[----:B------:R-:W-:Y:S05]  /*61e0*/  @!P0 EXIT ;  /* 0x000000000000894d */ /* 0x000fea0003800000 */
[----:B------:R-:W-:Y:S01]  /*61f0*/  BAR.SYNC.DEFER_BLOCKING 0x6, 0xa0 ;  /* 0x0182800000007b1d */ /* 0x000fe20000010000 */
[C---:B------:R-:W-:Y:S01]  /*6200*/  IMAD.SHL.U32 R0, R95.reuse, 0x4, RZ ;  /* 0x000000045f007824 */ /* 0x040fe200078e00ff */
[C---:B------:R-:W-:Y:S01]  /*6210*/  SHF.L.U32 R81, R95.reuse, 0x7, RZ ;  /* 0x000000075f517819 */ /* 0x040fe200000006ff */
[----:B------:R-:W-:Y:S01]  /*6220*/  HFMA2 R94, -RZ, RZ, 0, 9.5367431640625e-06 ;  /* 0x000000a0ff5e7431 */ /* 0x000fe200000001ff */
[C---:B------:R-:W-:Y:S01]  /*6230*/  R2P PR, R95.reuse, 0x18 ;  /* 0x000000185f007804 */ /* 0x040fe20000000000 */
[----:B------:R-:W-:Y:S01]  /*6240*/  IMAD.U32 R2, R95, 0x10000, RZ ;  /* 0x000100005f027824 */ /* 0x000fe200078e00ff */
[----:B------:R-:W1:Y:S02]  /*6250*/  LDCU UR4, c[0x0][0x370] ;  /* 0x00006e00ff0477ac */ /* 0x000e640008000800 */
[----:B------:R-:W2:Y:S01]  /*6260*/  LDC.64 R76, c[0x0][0xab0] ;  /* 0x0002ac00ff4c7b82 */ /* 0x000ea20000000a00 */
[----:B------:R-:W-:Y:S01]  /*6270*/  LOP3.LUT R81, R81, 0x307c, R0, 0xc8, !PT ;  /* 0x0000307c51517812 */ /* 0x000fe200078ec800 */
[----:B------:R-:W-:Y:S01]  /*6280*/  IMAD.MOV.U32 R91, RZ, RZ, RZ ;  /* 0x000000ffff5b7224 */ /* 0x000fe200078e00ff */
[----:B------:R-:W-:Y:S01]  /*6290*/  UMOV UR46, 0x400 ;  /* 0x00000400002e7882 */ /* 0x000fe20000000000 */
[----:B------:R-:W-:Y:S01]  /*62a0*/  LOP3.LUT R2, R2, 0x600000, RZ, 0xc0, !PT ;  /* 0x0060000002027812 */ /* 0x000fe200078ec0ff */
[----:B------:R-:W-:Y:S01]  /*62b0*/  ULEA UR46, UR54, UR46, 0x18 ;  /* 0x0000002e362e7291 */ /* 0x000fe2000f8ec0ff */
[----:B------:R-:W-:Y:S01]  /*62c0*/  LOP3.LUT R95, R95, 0x60, RZ, 0xc0, !PT ;  /* 0x000000605f5f7812 */ /* 0x000fe200078ec0ff */
[----:B------:R-:W-:Y:S01]  /*62d0*/  IMAD.MOV.U32 R93, RZ, RZ, RZ ;  /* 0x000000ffff5d7224 */ /* 0x000fe200078e00ff */
[----:B------:R-:W3:Y:S01]  /*62e0*/  LDC.64 R74, c[0x0][0xaa8] ;  /* 0x0002aa00ff4a7b82 */ /* 0x000ee20000000a00 */
[----:B------:R-:W-:Y:S01]  /*62f0*/  SEL R94, R94, 0x60, !P3 ;  /* 0x000000605e5e7807 */ /* 0x000fe20005800000 */
[----:B------:R-:W4:Y:S01]  /*6300*/  LDCU.64 UR56, c[0x0][0x348] ;  /* 0x00006900ff3877ac */ /* 0x000f220008000a00 */
[----:B------:R-:W-:Y:S01]  /*6310*/  VIADD R73, R81, UR46 ;  /* 0x0000002e51497c36 */ /* 0x000fe20008000000 */
[----:B------:R-:W-:-:S03]  /*6320*/  UMOV UR37, URZ ;  /* 0x000000ff00257c82 */ /* 0x000fc60008000000 */
[C---:B------:R-:W-:Y:S01]  /*6330*/  VIADD R79, R73.reuse, 0x340 ;  /* 0x00000340494f7836 */ /* 0x040fe20000000000 */
[----:B------:R-:W-:Y:S01]  /*6340*/  IADD3 R0, PT, PT, R73, 0x200, RZ ;  /* 0x0000020049007810 */ /* 0x000fe20007ffe0ff */
[----:B-1----:R-:W-:Y:S01]  /*6350*/  IMAD.U32 R84, RZ, RZ, UR4 ;  /* 0x00000004ff547e24 */ /* 0x002fe2000f8e00ff */
[----:B------:R-:W1:Y:S01]  /*6360*/  LDCU.64 UR4, c[0x0][0xa90] ;  /* 0x00015200ff0477ac */ /* 0x000e620008000a00 */
[----:B------:R-:W4:Y:S02]  /*6370*/  LDS R3, [UR46+0x130] ;  /* 0x0001302eff037984 */ /* 0x000f240008000800 */
[----:B------:R-:W-:Y:S01]  /*6380*/  @P4 VIADD R79, R0, 0xc0 ;  /* 0x000000c0004f4836 */ /* 0x000fe20000000000 */
[----:B------:R-:W2:Y:S01]  /*6390*/  LDCU UR44, c[0x0][0xd0c] ;  /* 0x0001a180ff2c77ac */ /* 0x000ea20008000800 */
[----:B------:R-:W2:Y:S01]  /*63a0*/  LDCU UR41, c[0x0][0xd30] ;  /* 0x0001a600ff2977ac */ /* 0x000ea20008000800 */
[----:B------:R-:W2:Y:S01]  /*63b0*/  LDCU.64 UR58, c[0x0][0xa88] ;  /* 0x00015100ff3a77ac */ /* 0x000ea20008000a00 */
[----:B------:R-:W2:Y:S01]  /*63c0*/  LDCU.64 UR42, c[0x0][0xd28] ;  /* 0x0001a500ff2a77ac */ /* 0x000ea20008000a00 */
[----:B-1----:R-:W-:Y:S01]  /*63d0*/  IMAD.U32 R83, RZ, RZ, UR4 ;  /* 0x00000004ff537e24 */ /* 0x002fe2000f8e00ff */
[----:B------:R-:W-:Y:S01]  /*63e0*/  MOV R82, UR5 ;  /* 0x0000000500527c02 */ /* 0x000fe20008000f00 */
[----:B------:R-:W1:Y:S01]  /*63f0*/  LDCU UR4, c[0x0][0x374] ;  /* 0x00006e80ff0477ac */ /* 0x000e620008000800 */
[----:B------:R-:W-:Y:S01]  /*6400*/  UIADD3 UR5, UPT, UPT, UR46, 0xd8, URZ ;  /* 0x000000d82e057890 */ /* 0x000fe2000fffe0ff */
[----:B------:R-:W2:Y:S03]  /*6410*/  LDCU.128 UR60, c[0x0][0xd10] ;  /* 0x0001a200ff3c77ac */ /* 0x000ea60008000c00 */
[----:B------:R-:W-:Y:S01]  /*6420*/  ULOP3.LUT UR5, UR5, 0xfefffff8, URZ, 0xc0, !UPT ;  /* 0xfefffff805057892 */ /* 0x000fe2000f8ec0ff */
[----:B------:R-:W-:Y:S01]  /*6430*/  UMOV UR55, URZ ;  /* 0x000000ff00377c82 */ /* 0x000fe20008000000 */
[----:B------:R-:W-:-:S04]  /*6440*/  UMOV UR52, URZ ;  /* 0x000000ff00347c82 */ /* 0x000fc80008000000 */
[----:B------:R-:W-:Y:S01]  /*6450*/  MOV R98, UR5 ;  /* 0x0000000500627c02 */ /* 0x000fe20008000f00 */
[----:B-1----:R-:W-:Y:S01]  /*6460*/  IMAD.U32 R96, RZ, RZ, UR4 ;  /* 0x00000004ff607e24 */ /* 0x002fe2000f8e00ff */
[----:B------:R-:W-:Y:S01]  /*6470*/  UIADD3 UR4, UPT, UPT, UR46, 0x200, URZ ;  /* 0x000002002e047890 */ /* 0x000fe2000fffe0ff */
[----:B----4-:R-:W-:-:S05]  /*6480*/  IADD3 R2, PT, PT, R3, R2, RZ ;  /* 0x0000000203027210 */ /* 0x010fca0007ffe0ff */
[----:B--23--:R-:W-:-:S07]  /*6490*/  MOV R88, UR4 ;  /* 0x0000000400587c02 */ /* 0x00cfce0008000f00 */
.L_x_168:
[----:B------:R-:W-:Y:S02]  /*64a0*/  LEA R0, R91, UR46, 0x3 ;  /* 0x0000002e5b007c11 */ /* 0x000fe4000f8e18ff */
[----:B------:R-:W-:Y:S02]  /*64b0*/  SHF.L.U32 R3, R93, 0x1f, RZ ;  /* 0x0000001f5d037819 */ /* 0x000fe400000006ff */
[----:B-1----:R-:W-:Y:S02]  /*64c0*/  LEA R5, R91, UR46, 0x4 ;  /* 0x0000002e5b057c11 */ /* 0x002fe4000f8e20ff */
[----:B------:R-:W1:Y:S02]  /*64d0*/  SYNCS.PHASECHK.TRANS64.TRYWAIT P0, [R0+URZ+0xb0], R3 ;  /* 0x0000b003000075a7 */ /* 0x000e6400080011ff */
[----:B-1-3--:R-:W-:Y:S05]  /*64e0*/  @!P0 BRA `(.L_x_93) ;  /* 0x0000008c00b08947 */ /* 0x00afea0003800000 */
.L_x_223:
[----:B------:R-:W-:Y:S01]  /*64f0*/  R2UR UR7, R97 ;  /* 0x00000000610772ca */ /* 0x000fe200000e0000 */
[----:B------:R-:W2:Y:S01]  /*6500*/  LDS.128 R4, [R5+0x110] ;  /* 0x0001100005047984 */ /* 0x000ea20000000c00 */
[----:B-1----:R-:W-:Y:S01]  /*6510*/  VIADD R0, R0, 0xc0 ;  /* 0x000000c000007836 */ /* 0x002fe20000000000 */
[----:B------:R-:W-:Y:S04]  /*6520*/  UISETP.GE.AND UP0, UPT, UR45, 0x1, UPT ;  /* 0x000000012d00788c */ /* 0x000fe8000bf06270 */
[----:B------:R-:W-:Y:S01]  /*6530*/  PRMT R0, RZ, 0x654, R0 ;  /* 0x00000654ff007816 */ /* 0x000fe20000000000 */
[----:B------:R-:W-:Y:S01]  /*6540*/  @!PT LDS RZ, [RZ] ;  /* 0x00000000fffff984 */ /* 0x000fe20000000800 */
[----:B------:R-:W-:Y:S01]  /*6550*/  @!PT LDS RZ, [RZ] ;  /* 0x00000000fffff984 */ /* 0x000fe20000000800 */
[----:B------:R-:W-:Y:S01]  /*6560*/  @!PT LDS RZ, [RZ] ;  /* 0x00000000fffff984 */ /* 0x000fe20000000800 */
[----:B------:R-:W-:Y:S01]  /*6570*/  @!PT LDS RZ, [RZ] ;  /* 0x00000000fffff984 */ /* 0x000fe20000000800 */
[----:B------:R1:W-:Y:S06]  /*6580*/  MEMBAR.ALL.CTA ;  /* 0x0000000000007992 */ /* 0x0003ec0000008000 */
[----:B-1----:R-:W1:Y:S02]  /*6590*/  FENCE.VIEW.ASYNC.S ;  /* 0x00000000000073c6 */ /* 0x002e640000000000 */
[----:B-1----:R1:W-:Y:S01]  /*65a0*/  SYNCS.ARRIVE.TRANS64.RED.A1T0 RZ, [R0+URZ], RZ ;  /* 0x000000ff00ff79a7 */ /* 0x0023e200081004ff */
[----:B--2---:R-:W-:Y:S11]  /*65b0*/  LOP3.LUT P0, RZ, R6, 0x1, RZ, 0xc0, !PT ;  /* 0x0000000106ff7812 */ /* 0x004ff6000780c0ff */
[----:B------:R-:W-:Y:S02]  /*65c0*/  @!UPT UIADD3 URZ, UPT, UPT, URZ, URZ, URZ ;  /* 0x000000fffffff290 */ /* 0x000fe4000fffe0ff */
[----:B------:R-:W-:Y:S01]  /*65d0*/  VOTEU.ANY UP1, P0 ;  /* 0x0000000000ff7886 */ /* 0x000fe20000020100 */
[----:B------:R-:W-:Y:S01]  /*65e0*/  PLOP3.LUT P0, PT, PT, PT, UP1, 0x80, 0x8 ;  /* 0x000000000008781c */ /* 0x000fe20003f0f018 */
[----:B------:R-:W-:Y:S06]  /*65f0*/  UP2UR UR4, UPR, URZ, 0x2 ;  /* 0x00000002ff047883 */ /* 0x000fec0008000000 */
[----:B------:R-:W-:Y:S06]  /*6600*/  IMAD.U32 R99, RZ, RZ, UR4 ;  /* 0x00000004ff637e24 */ /* 0x000fec000f8e00ff */
[----:B------:R-:W-:Y:S02]  /*6610*/  @P0 SHF.R.U32.HI R3, RZ, 0x10, R5 ;  /* 0x00000010ff030819 */ /* 0x000fe40000011605 */
[----:B------:R-:W-:Y:S02]  /*6620*/  @P0 MOV R8, R4 ;  /* 0x0000000400080202 */ /* 0x000fe40000000f00 */
[----:B------:R-:W-:Y:S02]  /*6630*/  @P0 R2UR UR4, R3 ;  /* 0x00000000030402ca */ /* 0x000fe400000e0000 */
[----:B------:R-:W-:Y:S02]  /*6640*/  @P0 LOP3.LUT R4, R5, 0xffff, RZ, 0xc0, !PT ;  /* 0x0000ffff05040812 */ /* 0x000fe400078ec0ff */
[----:B------:R-:W-:Y:S02]  /*6650*/  @P0 R2UR UR6, R8 ;  /* 0x00000000080602ca */ /* 0x000fe400000e0000 */
[----:B------:R-:W-:Y:S07]  /*6660*/  @P0 R2UR UR5, R4 ;  /* 0x00000000040502ca */ /* 0x000fee00000e0000 */
[----:B------:R-:W-:Y:S02]  /*6670*/  @UP1 UMOV UR7, UR4 ;  /* 0x0000000400071c82 */ /* 0x000fe40008000000 */
[----:B------:R-:W-:Y:S02]  /*6680*/  IMAD.U32 R97, RZ, RZ, UR7 ;  /* 0x00000007ff617e24 */ /* 0x000fe4000f8e00ff */
[----:B------:R-:W-:Y:S02]  /*6690*/  @UP1 UMOV UR39, UR6 ;  /* 0x0000000600271c82 */ /* 0x000fe40008000000 */
[----:B------:R-:W-:Y:S01]  /*66a0*/  @UP1 UMOV UR38, UR5 ;  /* 0x0000000500261c82 */ /* 0x000fe20008000000 */
[----:B-1----:R-:W-:Y:S05]  /*66b0*/  BRA.U !UP0, `(.L_x_94) ;  /* 0x0000000108d47547 */ /* 0x002fea000b800000 */
[----:B------:R-:W1:Y:S01]  /*66c0*/  LDCU UR13, c[0x0][0xd20] ;  /* 0x0001a400ff0d77ac */ /* 0x000e620008000800 */
[----:B------:R-:W-:Y:S02]  /*66d0*/  R2UR UR14, R96 ;  /* 0x00000000600e72ca */ /* 0x000fe400000e0000 */
[----:B------:R-:W-:Y:S01]  /*66e0*/  R2UR UR12, R84 ;  /* 0x00000000540c72ca */ /* 0x000fe200000e0000 */
[----:B------:R-:W-:Y:S02]  /*66f0*/  UISETP.NE.AND UP0, UPT, UR62, 0x1, UPT ;  /* 0x000000013e00788c */ /* 0x000fe4000bf05270 */
[----:B------:R-:W-:Y:S02]  /*6700*/  UIMAD.WIDE.U32 UR8, UR38, UR63, URZ ;  /* 0x0000003f260872a5 */ /* 0x000fe4000f8e00ff */
[----:B------:R-:W-:Y:S02]  /*6710*/  UISETP.NE.AND UP1, UPT, UR44, 0x1, UPT ;  /* 0x000000012c00788c */ /* 0x000fe4000bf25270 */
[----:B------:R-:W-:Y:S02]  /*6720*/  UIMAD.WIDE.U32 UR10, UR39, UR60, URZ ;  /* 0x0000003c270a72a5 */ /* 0x000fe4000f8e00ff */
[----:B------:R-:W-:Y:S02]  /*6730*/  UISETP.NE.AND UP2, UPT, UR45, 0x1, UPT ;  /* 0x000000012d00788c */ /* 0x000fe4000bf45270 */
[----:B------:R-:W-:Y:S02]  /*6740*/  UIMAD.WIDE.U32 UR4, UR14, UR63, URZ ;  /* 0x0000003f0e0472a5 */ /* 0x000fe4000f8e00ff */
[----:B------:R-:W-:Y:S05]  /*6750*/  UIMAD.WIDE.U32 UR6, UR12, UR60, URZ ;  /* 0x0000003c0c0672a5 */ /* 0x000fea000f8e00ff */
[----:B------:R-:W-:Y:S02]  /*6760*/  UMOV UR4, UR5 ;  /* 0x0000000500047c82 */ /* 0x000fe40008000000 */
[----:B-1----:R-:W-:Y:S03]  /*6770*/  USHF.R.U32.HI UR5, URZ, UR13, UR4 ;  /* 0x0000000dff057299 */ /* 0x002fe60008011604 */
[----:B------:R-:W-:Y:S02]  /*6780*/  UMOV UR4, UR7 ;  /* 0x0000000700047c82 */ /* 0x000fe40008000000 */
[----:B------:R-:W-:Y:S02]  /*6790*/  USHF.R.U32.HI UR7, URZ, UR61, UR4 ;  /* 0x0000003dff077299 */ /* 0x000fe40008011604 */
[----:B------:R-:W-:Y:S02]  /*67a0*/  USEL UR4, UR14, UR5, !UP0 ;  /* 0x000000050e047287 */ /* 0x000fe4000c000000 */
[----:B------:R-:W-:Y:S01]  /*67b0*/  USEL UR7, UR12, UR7, !UP1 ;  /* 0x000000070c077287 */ /* 0x000fe2000c800000 */
[----:B------:R-:W-:Y:S01]  /*67c0*/  UMOV UR5, UR9 ;  /* 0x0000000900057c82 */ /* 0x000fe20008000000 */
[----:B------:R-:W-:Y:S02]  /*67d0*/  UIMAD.WIDE.U32 UR8, UR4, UR42, URZ ;  /* 0x0000002a040872a5 */ /* 0x000fe4000f8e00ff */
[----:B------:R-:W-:Y:S03]  /*67e0*/  USHF.R.U32.HI UR6, URZ, UR13, UR5 ;  /* 0x0000000dff067299 */ /* 0x000fe60008011605 */
[----:B------:R-:W-:Y:S01]  /*67f0*/  UMOV UR5, UR11 ;  /* 0x0000000b00057c82 */ /* 0x000fe20008000000 */
[----:B------:R-:W-:Y:S02]  /*6800*/  UIMAD.WIDE.U32 UR10, UR7, UR42, URZ ;  /* 0x0000002a070a72a5 */ /* 0x000fe4000f8e00ff */
[----:B------:R-:W-:Y:S02]  /*6810*/  USEL UR6, UR38, UR6, !UP0 ;  /* 0x0000000626067287 */ /* 0x000fe4000c000000 */
[----:B------:R-:W-:Y:S01]  /*6820*/  USHF.R.U32.HI UR5, URZ, UR61, UR5 ;  /* 0x0000003dff057299 */ /* 0x000fe20008011605 */
[----:B------:R-:W-:Y:S02]  /*6830*/  UMOV UR8, UR9 ;  /* 0x0000000900087c82 */ /* 0x000fe40008000000 */
[----:B------:R-:W-:Y:S01]  /*6840*/  UMOV UR10, UR11 ;  /* 0x0000000b000a7c82 */ /* 0x000fe20008000000 */
[----:B------:R-:W-:Y:S02]  /*6850*/  @UP2 USHF.R.U32.HI UR4, URZ, UR43, UR8 ;  /* 0x0000002bff042299 */ /* 0x000fe40008011608 */
[----:B------:R-:W-:Y:S02]  /*6860*/  @UP2 USHF.R.U32.HI UR7, URZ, UR43, UR10 ;  /* 0x0000002bff072299 */ /* 0x000fe4000801160a */
[----:B------:R-:W-:Y:S02]  /*6870*/  UIMAD UR4, UR45, UR4, URZ ;  /* 0x000000042d0472a4 */ /* 0x000fe4000f8e02ff */
[----:B------:R-:W-:Y:S02]  /*6880*/  UIMAD.WIDE.U32 UR10, UR6, UR42, URZ ;  /* 0x0000002a060a72a5 */ /* 0x000fe4000f8e00ff */
[----:B------:R-:W-:Y:S02]  /*6890*/  USEL UR5, UR39, UR5, !UP1 ;  /* 0x0000000527057287 */ /* 0x000fe4000c800000 */
[----:B------:R-:W-:Y:S02]  /*68a0*/  UIMAD UR8, UR45, UR7, URZ ;  /* 0x000000072d0872a4 */ /* 0x000fe4000f8e02ff */
[----:B------:R-:W-:Y:S03]  /*68b0*/  UISETP.GE.AND UP0, UPT, UR6, UR4, UPT ;  /* 0x000000040600728c */ /* 0x000fe6000bf06270 */
[----:B------:R-:W-:Y:S01]  /*68c0*/  UMOV UR4, UR11 ;  /* 0x0000000b00047c82 */ /* 0x000fe20008000000 */
[----:B------:R-:W-:Y:S02]  /*68d0*/  UISETP.GE.OR UP0, UPT, UR5, UR8, UP0 ;  /* 0x000000080500728c */ /* 0x000fe40008706670 */
[----:B------:R-:W-:Y:S02]  /*68e0*/  USHF.R.U32.HI UR4, URZ, UR43, UR4 ;  /* 0x0000002bff047299 */ /* 0x000fe40008011604 */
[----:B------:R-:W-:Y:S02]  /*68f0*/  UIMAD.WIDE.U32 UR8, UR5, UR42, URZ ;  /* 0x0000002a050872a5 */ /* 0x000fe4000f8e00ff */
[----:B------:R-:W-:Y:S02]  /*6900*/  USEL UR11, UR6, UR4, !UP2 ;  /* 0x00000004060b7287 */ /* 0x000fe4000d000000 */
[----:B------:R-:W-:Y:S02]  /*6910*/  UIADD3 UR8, UPT, UPT, -UR5, URZ, URZ ;  /* 0x000000ff05087290 */ /* 0x000fe4000fffe1ff */
[----:B------:R-:W-:Y:S01]  /*6920*/  UIADD3 UR10, UPT, UPT, -UR11, URZ, URZ ;  /* 0x000000ff0b0a7290 */ /* 0x000fe2000fffe1ff */
[----:B------:R-:W-:Y:S01]  /*6930*/  @!UP0 UMOV UR4, UR9 ;  /* 0x0000000900048c82 */ /* 0x000fe20008000000 */
[----:B------:R-:W-:Y:S02]  /*6940*/  UIADD3 UR9, UPT, UPT, -UR6, URZ, URZ ;  /* 0x000000ff06097290 */ /* 0x000fe4000fffe1ff */
[----:B------:R-:W-:Y:S02]  /*6950*/  @!UP0 USHF.R.U32.HI UR4, URZ, UR43, UR4 ;  /* 0x0000002bff048299 */ /* 0x000fe40008011604 */
[----:B------:R-:W-:Y:S02]  /*6960*/  UIMAD UR10, UR45, UR10, UR6 ;  /* 0x0000000a2d0a72a4 */ /* 0x000fe4000f8e0206 */
[----:B------:R-:W-:Y:S04]  /*6970*/  @!UP0 USEL UR4, UR5, UR4, !UP2 ;  /* 0x0000000405048287 */ /* 0x000fe8000d000000 */
[----:B------:R-:W-:Y:S02]  /*6980*/  @!UP0 UIMAD UR10, UR7, UR10, UR4 ;  /* 0x0000000a070a82a4 */ /* 0x000fe4000f8e0204 */
[----:B------:R-:W-:Y:S02]  /*6990*/  @!UP0 UIADD3 UR11, UPT, UPT, UR11, -UR4, URZ ;  /* 0x800000040b0b8290 */ /* 0x000fe4000fffe0ff */
[----:B------:R-:W-:Y:S02]  /*69a0*/  UIMAD UR7, UR44, UR8, UR39 ;  /* 0x000000082c0772a4 */ /* 0x000fe4000f8e0227 */
[----:B------:R-:W-:Y:S02]  /*69b0*/  @!UP0 UIMAD UR6, UR11, UR45, UR5 ;  /* 0x0000002d0b0682a4 */ /* 0x000fe4000f8e0205 */
[----:B------:R-:W-:Y:S01]  /*69c0*/  UIMAD UR4, UR62, UR9, UR38 ;  /* 0x000000093e0472a4 */ /* 0x000fe2000f8e0226 */
[----:B------:R-:W-:Y:S02]  /*69d0*/  @!UP0 UMOV UR5, UR10 ;  /* 0x0000000a00058c82 */ /* 0x000fe40008000000 */
[----:B------:R-:W-:Y:S02]  /*69e0*/  UIMAD UR39, UR5, UR44, UR7 ;  /* 0x0000002c052772a4 */ /* 0x000fe4000f8e0207 */
[----:B------:R-:W-:Y:S11]  /*69f0*/  UIMAD UR38, UR6, UR62, UR4 ;  /* 0x0000003e062672a4 */ /* 0x000ff6000f8e0204 */
[----:B------:R-:W-:Y:S01]  /*6a00*/  @!UPT UIADD3 URZ, UPT, UPT, URZ, URZ, URZ ;  /* 0x000000fffffff290 */ /* 0x000fe2000fffe0ff */
.L_x_94:
[----:B------:R-:W-:Y:S01]  /*6a10*/  UISETP.NE.AND UP0, UPT, UR41, 0x1, UPT ;  /* 0x000000012900788c */ /* 0x000fe2000bf05270 */
[----:B------:R-:W-:Y:S01]  /*6a20*/  LOP3.LUT P0, RZ, R88, 0x1f0, RZ, 0xc0, !PT ;  /* 0x000001f058ff7812 */ /* 0x000fe2000780c0ff */
[----:B------:R-:W-:Y:S01]  /*6a30*/  USHF.L.U32 UR53, UR27, 0x8, URZ ;  /* 0x000000081b357899 */ /* 0x000fe200080006ff */
[----:B------:R-:W-:Y:S01]  /*6a40*/  BSSY.RECONVERGENT B6, `(.L_x_95) ;  /* 0x0000034000067945 */ /* 0x000fe20003800200 */
[----:B------:R-:W-:Y:S01]  /*6a50*/  USHF.L.U32 UR49, UR26, 0x7, URZ ;  /* 0x000000071a317899 */ /* 0x000fe200080006ff */
[----:B------:R-:W-:Y:S06]  /*6a60*/  IADD3 R91, PT, PT, R91, 0x1, RZ ;  /* 0x000000015b5b7810 */ /* 0x000fec0007ffe0ff */
[----:B------:R-:W1:Y:S01]  /*6a70*/  @!UP0 LDCU.128 UR12, c[0x0][0xd10] ;  /* 0x0001a200ff0c87ac */ /* 0x000e620008000c00 */
[----:B------:R-:W2:Y:S01]  /*6a80*/  @!UP0 LDCU UR5, c[0x0][0xd0c] ;  /* 0x0001a180ff0587ac */ /* 0x000ea20008000800 */
[----:B------:R-:W3:Y:S01]  /*6a90*/  @!UP0 LDCU UR10, c[0x0][0xd20] ;  /* 0x0001a400ff0a87ac */ /* 0x000ee20008000800 */
[----:B-1----:R-:W-:Y:S02]  /*6aa0*/  UIMAD.WIDE.U32 UR8, UR39, UR12, URZ ;  /* 0x0000000c270872a5 */ /* 0x002fe4000f8e00ff */
[----:B------:R-:W-:Y:S02]  /*6ab0*/  UIMAD.WIDE.U32 UR6, UR38, UR15, URZ ;  /* 0x0000000f260672a5 */ /* 0x000fe4000f8e00ff */
[----:B------:R-:W-:Y:S03]  /*6ac0*/  @!UP0 UISETP.NE.AND UP1, UPT, UR14, 0x1, UPT ;  /* 0x000000010e00888c */ /* 0x000fe6000bf25270 */
[----:B------:R-:W-:Y:S01]  /*6ad0*/  @!UP0 UMOV UR4, UR9 ;  /* 0x0000000900048c82 */ /* 0x000fe20008000000 */
[----:B--2---:R-:W-:Y:S02]  /*6ae0*/  @!UP0 UISETP.NE.AND UP2, UPT, UR5, 0x1, UPT ;  /* 0x000000010500888c */ /* 0x004fe4000bf45270 */
[----:B------:R-:W-:Y:S01]  /*6af0*/  @!UP0 USHF.R.U32.HI UR4, URZ, UR13, UR4 ;  /* 0x0000000dff048299 */ /* 0x000fe20008011604 */
[----:B------:R-:W-:Y:S02]  /*6b00*/  @!UP0 UMOV UR6, UR7 ;  /* 0x0000000700068c82 */ /* 0x000fe40008000000 */
[----:B---3--:R-:W-:Y:S02]  /*6b10*/  @!UP0 USHF.R.U32.HI UR6, URZ, UR10, UR6 ;  /* 0x0000000aff068299 */ /* 0x008fe40008011606 */
[----:B------:R-:W-:Y:S02]  /*6b20*/  @!UP0 USEL UR7, UR39, UR4, !UP2 ;  /* 0x0000000427078287 */ /* 0x000fe4000d000000 */
[----:B------:R-:W-:Y:S04]  /*6b30*/  @!UP0 USEL UR6, UR38, UR6, !UP1 ;  /* 0x0000000626068287 */ /* 0x000fe8000c800000 */
[----:B------:R-:W-:Y:S02]  /*6b40*/  @!UP0 UIADD3 UR4, UPT, UPT, -UR7, UR6, URZ ;  /* 0x0000000607048290 */ /* 0x000fe4000fffe1ff */
[----:B------:R-:W-:Y:S02]  /*6b50*/  @!UP0 UIADD3 UR6, UPT, UPT, UR7, -UR6, URZ ;  /* 0x8000000607068290 */ /* 0x000fe4000fffe0ff */
[----:B------:R-:W-:Y:S02]  /*6b60*/  @!UP0 UIMAD UR39, UR4, UR5, UR39 ;  /* 0x00000005042782a4 */ /* 0x000fe4000f8e0227 */
[----:B------:R-:W-:Y:S01]  /*6b70*/  @!UP0 UIMAD UR38, UR6, UR14, UR38 ;  /* 0x0000000e062682a4 */ /* 0x000fe2000f8e0226 */
[----:B------:R-:W-:Y:S11]  /*6b80*/  @!P0 BRA `(.L_x_96) ;  /* 0x00000000007c8947 */ /* 0x000ff60003800000 */
[----:B------:R-:W1:Y:S01]  /*6b90*/  LDCU.64 UR8, c[0x4][0x80] ;  /* 0x01001000ff0877ac */ /* 0x000e620008000a00 */
[----:B------:R-:W-:Y:S01]  /*6ba0*/  MOV R16, 0x0 ;  /* 0x0000000000107802 */ /* 0x000fe20000000f00 */
[----:B------:R-:W-:Y:S02]  /*6bb0*/  HFMA2 R12, -RZ, RZ, 0, 5.9604644775390625e-08 ;  /* 0x00000001ff0c7431 */ /* 0x000fe400000001ff */
[----:B------:R-:W-:Y:S01]  /*6bc0*/  IMAD.MOV.U32 R8, RZ, RZ, 0x70 ;  /* 0x00000070ff087424 */ /* 0x000fe200078e00ff */
[----:B------:R2:W3:Y:S01]  /*6bd0*/  LDC.64 R14, c[0x4][R16] ;  /* 0x01000000100e7b82 */ /* 0x0004e20000000a00 */
[----:B------:R-:W4:Y:S01]  /*6be0*/  LDCU.64 UR6, c[0x4][0x88] ;  /* 0x01001100ff0677ac */ /* 0x000f220008000a00 */
[----:B------:R-:W-:Y:S01]  /*6bf0*/  IMAD.MOV.U32 R13, RZ, RZ, RZ ;  /* 0x000000ffff0d7224 */ /* 0x000fe200078e00ff */
[----:B------:R-:W2:Y:S01]  /*6c00*/  LDCU.64 UR4, c[0x4][0x8] ;  /* 0x01000100ff0477ac */ /* 0x000ea20008000a00 */
[----:B-1----:R-:W-:Y:S01]  /*6c10*/  MOV R5, UR9 ;  /* 0x0000000900057c02 */ /* 0x002fe20008000f00 */
[----:B------:R-:W-:Y:S01]  /*6c20*/  IMAD.U32 R4, RZ, RZ, UR8 ;  /* 0x00000008ff047e24 */ /* 0x000fe2000f8e00ff */
[----:B----4-:R-:W-:Y:S01]  /*6c30*/  MOV R7, UR7 ;  /* 0x0000000700077c02 */ /* 0x010fe20008000f00 */
[----:B------:R-:W-:Y:S01]  /*6c40*/  IMAD.U32 R6, RZ, RZ, UR6 ;  /* 0x00000006ff067e24 */ /* 0x000fe2000f8e00ff */
[----:B--2---:R-:W-:Y:S01]  /*6c50*/  MOV R11, UR5 ;  /* 0x00000005000b7c02 */ /* 0x004fe20008000f00 */
[----:B------:R-:W-:Y:S02]  /*6c60*/  IMAD.U32 R10, RZ, RZ, UR4 ;  /* 0x00000004ff0a7e24 */ /* 0x000fe4000f8e00ff */
[----:B------:R-:W-:Y:S07]  /*6c70*/  LEPC R20, `(.L_x_97) ;  /* 0x000000001014794e */ /* 0x000fee0000000000 */
[----:B---3-5:R-:W-:Y:S05]  /*6c80*/  CALL.ABS.NOINC R14 ;  /* 0x000000000e007343 */ /* 0x028fea0003c00000 */
.L_x_97:
[----:B------:R-:W1:Y:S01]  /*6c90*/  LDCU.64 UR8, c[0x4][0x80] ;  /* 0x01001000ff0877ac */ /* 0x000e620008000a00 */
[----:B------:R-:W2:Y:S01]  /*6ca0*/  LDC.64 R16, c[0x4][R16] ;  /* 0x0100000010107b82 */ /* 0x000ea20000000a00 */
[----:B------:R-:W-:Y:S02]  /*6cb0*/  HFMA2 R12, -RZ, RZ, 0, 5.9604644775390625e-08 ;  /* 0x00000001ff0c7431 */ /* 0x000fe400000001ff */
[----:B------:R-:W-:Y:S02]  /*6cc0*/  IMAD.MOV.U32 R8, RZ, RZ, 0x70 ;  /* 0x00000070ff087424 */ /* 0x000fe400078e00ff */
[----:B------:R-:W-:Y:S01]  /*6cd0*/  IMAD.MOV.U32 R13, RZ, RZ, RZ ;  /* 0x000000ffff0d7224 */ /* 0x000fe200078e00ff */
[----:B------:R-:W3:Y:S01]  /*6ce0*/  LDCU.64 UR6, c[0x4][0x88] ;  /* 0x01001100ff0677ac */ /* 0x000ee20008000a00 */
[----:B------:R-:W4:Y:S01]  /*6cf0*/  LDCU.64 UR4, c[0x4][0x8] ;  /* 0x01000100ff0477ac */ /* 0x000f220008000a00 */
[----:B-1----:R-:W-:Y:S02]  /*6d00*/  MOV R4, UR8 ;  /* 0x0000000800047c02 */ /* 0x002fe40008000f00 */
[----:B------:R-:W-:Y:S02]  /*6d10*/  MOV R5, UR9 ;  /* 0x0000000900057c02 */ /* 0x000fe40008000f00 */
[----:B---3--:R-:W-:Y:S01]  /*6d20*/  MOV R7, UR7 ;  /* 0x0000000700077c02 */ /* 0x008fe20008000f00 */
[----:B------:R-:W-:Y:S01]  /*6d30*/  IMAD.U32 R6, RZ, RZ, UR6 ;  /* 0x00000006ff067e24 */ /* 0x000fe2000f8e00ff */
[----:B----4-:R-:W-:Y:S01]  /*6d40*/  MOV R11, UR5 ;  /* 0x00000005000b7c02 */ /* 0x010fe20008000f00 */
[----:B------:R-:W-:Y:S02]  /*6d50*/  IMAD.U32 R10, RZ, RZ, UR4 ;  /* 0x00000004ff0a7e24 */ /* 0x000fe4000f8e00ff */
[----:B------:R-:W-:Y:S07]  /*6d60*/  LEPC R20, `(.L_x_96) ;  /* 0x000000001014794e */ /* 0x000fee0000000000 */
[----:B--2---:R-:W-:Y:S05]  /*6d70*/  CALL.ABS.NOINC R16 ;  /* 0x0000000010007343 */ /* 0x004fea0003c00000 */
.L_x_96:
[----:B------:R-:W-:Y:S05]  /*6d80*/  BSYNC.RECONVERGENT B6 ;  /* 0x0000000000067941 */ /* 0x000fea0003800200 */
.L_x_95:
[----:B------:R-:W-:Y:S02]  /*6d90*/  R2UR UR6, R87 ;  /* 0x00000000570672ca */ /* 0x000fe400000e0000 */
[----:B------:R-:W-:Y:S02]  /*6da0*/  R2UR UR5, R83 ;  /* 0x00000000530572ca */ /* 0x000fe400000e0000 */
[----:B------:R-:W-:Y:S02]  /*6db0*/  R2UR UR4, R82 ;  /* 0x00000000520472ca */ /* 0x000fe400000e0000 */
[----:B------:R-:W-:Y:S02]  /*6dc0*/  ISETP.NE.U32.AND P4, PT, R76, RZ, PT ;  /* 0x000000ff4c00720c */ /* 0x000fe40003f85070 */
[----:B------:R-:W-:Y:S02]  /*6dd0*/  ISETP.NE.U32.AND P2, PT, RZ, UR58, PT ;  /* 0x0000003aff007c0c */ /* 0x000fe4000bf45070 */
[----:B------:R-:W-:Y:S02]  /*6de0*/  ISETP.NE.AND.EX P4, PT, R77, RZ, PT, P4 ;  /* 0x000000ff4d00720c */ /* 0x000fe40003f85340 */
[----:B------:R-:W-:Y:S01]  /*6df0*/  ISETP.NE.AND.EX P2, PT, RZ, UR59, PT, P2 ;  /* 0x0000003bff007c0c */ /* 0x000fe2000bf45320 */
[----:B------:R-:W-:Y:S02]  /*6e00*/  UISETP.NE.AND UP2, UPT, UR6, URZ, UPT ;  /* 0x000000ff0600728c */ /* 0x000fe4000bf45270 */
[----:B------:R-:W-:Y:S04]  /*6e10*/  UISETP.NE.U32.AND UP0, UPT, UR5, URZ, UPT ;  /* 0x000000ff0500728c */ /* 0x000fe8000bf05070 */
[----:B------:R-:W-:Y:S01]  /*6e20*/  UISETP.NE.AND.EX UP1, UPT, UR4, URZ, UPT, UP0 ;  /* 0x000000ff0400728c */ /* 0x000fe2000bf25300 */
[----:B------:R-:W-:Y:S01]  /*6e30*/  PLOP3.LUT P1, PT, PT, PT, UP2, 0x80, 0x8 ;  /* 0x000000000008781c */ /* 0x000fe20003f2f028 */
[----:B------:R-:W-:Y:S03]  /*6e40*/  UPLOP3.LUT UP0, UPT, UPT, UPT, UPT, 0x40, 0x4 ;  /* 0x000000000004789c */ /* 0x000fe60003f0e870 */
[----:B------:R-:W-:Y:S06]  /*6e50*/  @UP2 UPLOP3.LUT UP0, UPT, UPT, UPT, UP1, 0x80, 0x8 ;  /* 0x000000000008289c */ /* 0x000fec0003f0f010 */
[----:B------:R-:W-:Y:S01]  /*6e60*/  PLOP3.LUT P0, PT, PT, PT, UP0, 0x80, 0x8 ;  /* 0x000000000008781c */ /* 0x000fe20003f0f008 */
[----:B------:R-:W-:Y:S01]  /*6e70*/  @!UPT UIADD3 URZ, UPT, UPT, URZ, URZ, URZ ;  /* 0x000000fffffff290 */ /* 0x000fe2000fffe0ff */
[----:B------:R-:W-:Y:S11]  /*6e80*/  BRA.U !UP1, `(.L_x_98) ;  /* 0x0000000109407547 */ /* 0x000ff6000b800000 */
[----:B------:R-:W-:Y:S01]  /*6e90*/  UISETP.NE.U32.AND UP0, UPT, UR58, URZ, UPT ;  /* 0x000000ff3a00728c */ /* 0x000fe2000bf05070 */
[----:B------:R-:W-:Y:S01]  /*6ea0*/  R2UR UR6, R83 ;  /* 0x00000000530672ca */ /* 0x000fe200000e0000 */
[----:B------:R-:W1:Y:S01]  /*6eb0*/  LDCU.64 UR8, c[0x0][0x358] ;  /* 0x00006b00ff0877ac */ /* 0x000e620008000a00 */
[----:B------:R-:W-:Y:S02]  /*6ec0*/  HFMA2 R78, -RZ, RZ, 0, 5.9604644775390625e-08 ;  /* 0x00000001ff4e7431 */ /* 0x000fe400000001ff */
[----:B------:R-:W-:Y:S01]  /*6ed0*/  IMAD.MOV.U32 R0, RZ, RZ, 0x1 ;  /* 0x00000001ff007424 */ /* 0x000fe200078e00ff */
[----:B------:R-:W-:Y:S06]  /*6ee0*/  UISETP.NE.AND.EX UP0, UPT, UR59, URZ, UPT, UP0 ;  /* 0x000000ff3b00728c */ /* 0x000fec000bf05300 */
[----:B------:R-:W-:Y:S05]  /*6ef0*/  PLOP3.LUT P3, PT, PT, PT, UP0, 0x80, 0x8 ;  /* 0x000000000008781c */ /* 0x000fea0003f6f008 */
[----:B------:R-:W2:Y:S01]  /*6f00*/  @UP0 LDCU.64 UR4, c[0x0][0xa88] ;  /* 0x00015100ff0407ac */ /* 0x000ea20008000a00 */
[----:B------:R-:W-:Y:S07]  /*6f10*/  @UP0 UIMAD UR6, UR36, UR6, URZ ;  /* 0x00000006240602a4 */ /* 0x000fee000f8e02ff */
[----:B------:R-:W-:Y:S01]  /*6f20*/  @!P3 PRMT R78, R0, 0x7610, R78 ;  /* 0x00007610004eb816 */ /* 0x000fe2000000004e */
[----:B--2---:R-:W-:Y:S06]  /*6f30*/  @UP0 UIMAD.WIDE UR4, UR6, 0x4, UR4 ;  /* 0x00000004060408a5 */ /* 0x004fec000f8e0204 */
[----:B------:R-:W-:Y:S02]  /*6f40*/  IMAD.U32 R4, RZ, RZ, UR4 ;  /* 0x00000004ff047e24 */ /* 0x000fe4000f8e00ff */
[----:B------:R-:W-:Y:S03]  /*6f50*/  IMAD.U32 R5, RZ, RZ, UR5 ;  /* 0x00000005ff057e24 */ /* 0x000fe6000f8e00ff */
[----:B------:R-:W2:Y:S02]  /*6f60*/  @!UP0 LDCU UR4, c[0x0][0xa80] ;  /* 0x00015000ff0487ac */ /* 0x000ea40008000800 */
[----:B-1---5:R1:W5:Y:S02]  /*6f70*/  @P3 LDG.E R41, desc[UR8][R4.64] ;  /* 0x0000000804293981 */ /* 0x022364000c1e1900 */
[----:B-12---:R-:W-:Y:S02]  /*6f80*/  @!P3 MOV R41, UR4 ;  /* 0x000000040029bc02 */ /* 0x006fe40008000f00 */
.L_x_98:
[----:B------:R-:W-:Y:S05]  /*6f90*/  @!P4 BRA `(.L_x_99) ;  /* 0x000000000024c947 */ /* 0x000fea0003800000 */
[----:B------:R-:W-:Y:S01]  /*6fa0*/  ISETP.NE.U32.AND P3, PT, R74, RZ, PT ;  /* 0x000000ff4a00720c */ /* 0x000fe20003f65070 */
[----:B------:R-:W1:Y:S03]  /*6fb0*/  LDCU.64 UR4, c[0x0][0x358] ;  /* 0x00006b00ff0477ac */ /* 0x000e660008000a00 */
[----:B------:R-:W-:Y:S11]  /*6fc0*/  ISETP.NE.AND.EX P3, PT, R75, RZ, PT, P3 ;  /* 0x000000ff4b00720c */ /* 0x000ff60003f65330 */
[----:B------:R-:W-:Y:S02]  /*6fd0*/  @!UPT UIADD3 URZ, UPT, UPT, URZ, URZ, URZ ;  /* 0x000000fffffff290 */ /* 0x000fe4000fffe0ff */
[----:B------:R-:W2:Y:S01]  /*6fe0*/  @P3 LDC.64 R4, c[0x0][0xaa8] ;  /* 0x0002aa00ff043b82 */ /* 0x000ea20000000a00 */
[----:B------:R-:W-:Y:S04]  /*6ff0*/  @P3 IMAD R0, R76, UR36, RZ ;  /* 0x000000244c003c24 */ /* 0x000fe8000f8e02ff */
[----:B--2---:R-:W-:Y:S05]  /*7000*/  @P3 IMAD.WIDE R4, R0, 0x4, R4 ;  /* 0x0000000400043825 */ /* 0x004fea00078e0204 */
[----:B-1---5:R1:W5:Y:S02]  /*7010*/  @P3 LDG.E R36, desc[UR4][R4.64] ;  /* 0x0000000404243981 */ /* 0x022364000c1e1900 */
[----:B-1----:R-:W2:Y:S02]  /*7020*/  @!P3 LDC R36, c[0x0][0xaa0] ;  /* 0x0002a800ff24bb82 */ /* 0x002ea40000000800 */
.L_x_99:
[----:B-----5:R-:W-:Y:S01]  /*7030*/  FSETP.NEU.AND P3, PT, R41, RZ, PT ;  /* 0x000000ff2900720b */ /* 0x020fe20003f6d000 */
[----:B------:R-:W-:Y:S01]  /*7040*/  IMAD.U32 R3, RZ, RZ, UR37 ;  /* 0x00000025ff037e24 */ /* 0x000fe2000f8e00ff */
[----:B------:R-:W-:Y:S01]  /*7050*/  SEL R5, RZ, 0xffffffff, P2 ;  /* 0xffffffffff057807 */ /* 0x000fe20001000000 */
[----:B------:R-:W-:Y:S01]  /*7060*/  BSSY B1, `(.L_x_100) ;  /* 0x0000067000017945 */ /* 0x000fe20003800000 */
[----:B------:R-:W-:Y:S01]  /*7070*/  @P1 LOP3.LUT P2, RZ, R78, 0xff, RZ, 0xc0, !PT ;  /* 0x000000ff4eff1812 */ /* 0x000fe2000784c0ff */
[----:B------:R-:W-:Y:S01]  /*7080*/  IMAD.MOV.U32 R102, RZ, RZ, 0x1 ;  /* 0x00000001ff667424 */ /* 0x000fe200078e00ff */
[----:B------:R-:W-:Y:S01]  /*7090*/  @P1 SEL R4, RZ, 0xffffffff, P3 ;  /* 0xffffffffff041807 */ /* 0x000fe20001800000 */
[----:B------:R-:W-:Y:S01]  /*70a0*/  IMAD.IADD R92, R94, 0x1, R73 ;  /* 0x000000015e5c7824 */ /* 0x000fe200078e0249 */
[----:B------:R-:W-:Y:S01]  /*70b0*/  LOP3.LUT P4, R89, R78, 0xff, RZ, 0xc0, !PT ;  /* 0x000000ff4e597812 */ /* 0x000fe2000788c0ff */
[----:B------:R-:W-:Y:S01]  /*70c0*/  IMAD.IADD R90, R94, 0x1, R79 ;  /* 0x000000015e5a7824 */ /* 0x000fe200078e024f */
[C---:B------:R-:W-:Y:S01]  /*70d0*/  @P0 SEL R4, R5.reuse, R4, !P2 ;  /* 0x0000000405040207 */ /* 0x040fe20005000000 */
[----:B------:R-:W-:Y:S01]  /*70e0*/  IMAD.MOV.U32 R101, RZ, RZ, RZ ;  /* 0x000000ffff657224 */ /* 0x000fe200078e00ff */
[----:B------:R-:W-:Y:S01]  /*70f0*/  PLOP3.LUT P0, PT, PT, PT, UP1, 0x80, 0x8 ;  /* 0x000000000008781c */ /* 0x000fe20003f0f018 */
[----:B------:R-:W-:Y:S01]  /*7100*/  IMAD.MOV.U32 R72, RZ, RZ, RZ ;  /* 0x000000ffff487224 */ /* 0x000fe200078e00ff */
[----:B------:R-:W-:Y:S02]  /*7110*/  @P1 LOP3.LUT R4, R4, 0x1, RZ, 0xc0, !PT ;  /* 0x0000000104041812 */ /* 0x000fe400078ec0ff */
[----:B------:R-:W-:Y:S02]  /*7120*/  CS2R R70, SRZ ;  /* 0x0000000000467805 */ /* 0x000fe4000001ff00 */
[----:B------:R-:W-:Y:S02]  /*7130*/  CS2R R68, SRZ ;  /* 0x0000000000447805 */ /* 0x000fe4000001ff00 */
[----:B------:R-:W-:Y:S02]  /*7140*/  CS2R R66, SRZ ;  /* 0x0000000000427805 */ /* 0x000fe4000001ff00 */
[----:B------:R-:W-:Y:S01]  /*7150*/  ISETP.NE.U32.OR P5, PT, R4, 0x1, !P1 ;  /* 0x000000010400780c */ /* 0x000fe20004fa5470 */
[----:B------:R-:W-:Y:S01]  /*7160*/  IMAD.U32 R4, RZ, RZ, UR37 ;  /* 0x00000025ff047e24 */ /* 0x000fe2000f8e00ff */
[----:B------:R-:W-:Y:S02]  /*7170*/  CS2R R64, SRZ ;  /* 0x0000000000407805 */ /* 0x000fe4000001ff00 */
[----:B------:R-:W-:Y:S02]  /*7180*/  CS2R R62, SRZ ;  /* 0x00000000003e7805 */ /* 0x000fe4000001ff00 */
[----:B------:R-:W-:Y:S02]  /*7190*/  P2R R100, PR, RZ, 0x20 ;  /* 0x00000020ff647803 */ /* 0x000fe40000000000 */
[----:B------:R-:W-:Y:S02]  /*71a0*/  CS2R R60, SRZ ;  /* 0x00000000003c7805 */ /* 0x000fe4000001ff00 */
[----:B------:R-:W-:Y:S02]  /*71b0*/  SHF.L.U32 R0, R4, 0x1f, RZ ;  /* 0x0000001f04007819 */ /* 0x000fe400000006ff */
[----:B------:R-:W-:Y:S02]  /*71c0*/  CS2R R58, SRZ ;  /* 0x00000000003a7805 */ /* 0x000fe4000001ff00 */
[----:B------:R-:W-:Y:S02]  /*71d0*/  SEL R4, RZ, 0xffffffff, P3 ;  /* 0xffffffffff047807 */ /* 0x000fe40001800000 */
[----:B------:R-:W-:Y:S02]  /*71e0*/  CS2R R56, SRZ ;  /* 0x0000000000387805 */ /* 0x000fe4000001ff00 */
[----:B------:R-:W-:Y:S02]  /*71f0*/  CS2R R54, SRZ ;  /* 0x0000000000367805 */ /* 0x000fe4000001ff00 */
[----:B------:R-:W-:Y:S02]  /*7200*/  CS2R R52, SRZ ;  /* 0x0000000000347805 */ /* 0x000fe4000001ff00 */
[----:B------:R-:W-:Y:S02]  /*7210*/  @P0 SEL R4, R5, R4, !P4 ;  /* 0x0000000405040207 */ /* 0x000fe40006000000 */
[----:B------:R-:W-:Y:S02]  /*7220*/  CS2R R50, SRZ ;  /* 0x0000000000327805 */ /* 0x000fe4000001ff00 */
[----:B------:R-:W-:Y:S02]  /*7230*/  @P5 SHF.L.U32 R6, RZ, 0x1f, RZ ;  /* 0x0000001fff065819 */ /* 0x000fe400000006ff */
[----:B------:R-:W-:Y:S02]  /*7240*/  CS2R R48, SRZ ;  /* 0x0000000000307805 */ /* 0x000fe4000001ff00 */
[----:B------:R-:W-:Y:S02]  /*7250*/  LOP3.LUT R4, R4, 0x1, RZ, 0xc0, !PT ;  /* 0x0000000104047812 */ /* 0x000fe400078ec0ff */
[----:B------:R-:W-:Y:S01]  /*7260*/  CS2R R46, SRZ ;  /* 0x00000000002e7805 */ /* 0x000fe2000001ff00 */
[----:B------:R-:W1:Y:S01]  /*7270*/  @P5 SYNCS.PHASECHK.TRANS64.TRYWAIT P2, [UR46+0x60], R6 ;  /* 0x00006006ff0055a7 */ /* 0x000e62000804112e */
[----:B------:R-:W-:Y:S02]  /*7280*/  ISETP.NE.AND P0, PT, RZ, UR37, PT ;  /* 0x00000025ff007c0c */ /* 0x000fe4000bf05270 */
[----:B------:R-:W-:Y:S02]  /*7290*/  CS2R R44, SRZ ;  /* 0x00000000002c7805 */ /* 0x000fe4000001ff00 */
[----:B------:R-:W-:Y:S02]  /*72a0*/  ISETP.NE.U32.AND P3, PT, R4, 0x1, PT ;  /* 0x000000010400780c */ /* 0x000fe40003f65070 */
[----:B------:R-:W-:Y:S01]  /*72b0*/  CS2R R42, SRZ ;  /* 0x00000000002a7805 */ /* 0x000fe2000001ff00 */
[----:B------:R-:W-:Y:S01]  /*72c0*/  IMAD.MOV.U32 R40, RZ, RZ, RZ ;  /* 0x000000ffff287224 */ /* 0x000fe200078e00ff */
[----:B------:R-:W-:Y:S01]  /*72d0*/  SEL R38, RZ, 0xe0, P0 ;  /* 0x000000e0ff267807 */ /* 0x000fe20000000000 */
[----:B------:R-:W-:Y:S01]  /*72e0*/  IMAD R37, R3, 0xe0, R2 ;  /* 0x000000e003257824 */ /* 0x000fe200078e0202 */
[----:B------:R-:W-:Y:S01]  /*72f0*/  P2R R103, PR, RZ, 0x8 ;  /* 0x00000008ff677803 */ /* 0x000fe20000000000 */
[----:B------:R3:W4:Y:S01]  /*7300*/  SYNCS.PHASECHK.TRANS64.TRYWAIT P1, [UR46+0xd0], R0 ;  /* 0x0000d000ff0075a7 */ /* 0x000722000802112e */
[----:B-1----:R-:W-:Y:S01]  /*7310*/  @P5 SEL R102, RZ, 0x1, !P2 ;  /* 0x00000001ff665807 */ /* 0x002fe20005000000 */
[----:B---3--:R-:W-:Y:S06]  /*7320*/  @!P5 BRA `(.L_x_101) ;  /* 0x0000000000e8d947 */ /* 0x008fec0003800000 */
[----:B------:R-:W-:Y:S01]  /*7330*/  IMAD.MOV.U32 R40, RZ, RZ, RZ ;  /* 0x000000ffff287224 */ /* 0x000fe200078e00ff */
[----:B------:R-:W-:Y:S01]  /*7340*/  ISETP.NE.AND P0, PT, R102, RZ, PT ;  /* 0x000000ff6600720c */ /* 0x000fe20003f05270 */
[----:B------:R-:W-:Y:S01]  /*7350*/  BSSY B0, `(.L_x_102) ;  /* 0x0000014000007945 */ /* 0x000fe20003800000 */
[----:B------:R-:W-:Y:S02]  /*7360*/  CS2R R42, SRZ ;  /* 0x00000000002a7805 */ /* 0x000fe4000001ff00 */
        /* <DEDUP_REMOVED lines=13> */
[----:B------:R-:W-:Y:S01]  /*7440*/  CS2R R70, SRZ ;  /* 0x0000000000467805 */ /* 0x000fe2000001ff00 */
[----:B------:R-:W-:Y:S06]  /*7450*/  @P0 BRA `(.L_x_103) ;  /* 0x00000000000c0947 */ /* 0x000fec0003800000 */
[----:B------:R-:W-:Y:S04]  /*7460*/  SHF.L.U32 R4, RZ, 0x1f, RZ ;  /* 0x0000001fff047819 */ /* 0x000fe800000006ff */
[----:B------:R-:W1:Y:S02]  /*7470*/  SYNCS.PHASECHK.TRANS64.TRYWAIT P0, [UR46+0x60], R4 ;  /* 0x00006004ff0075a7 */ /* 0x000e64000800112e */
[----:B-1----:R-:W-:Y:S05]  /*7480*/  @!P0 BRA `(.L_x_104) ;  /* 0x0000007c00dc8947 */ /* 0x002fea0003800000 */
.L_x_103:
[----:B------:R-:W-:Y:S05]  /*7490*/  BSYNC B0 ;  /* 0x0000000000007941 */ /* 0x000fea0003800000 */
.L_x_102:
[----:B------:R-:W-:Y:S01]  /*74a0*/  ISETP.NE.AND P0, PT, R103, RZ, PT ;  /* 0x000000ff6700720c */ /* 0x000fe20003f05270 */
[----:B------:R-:W-:Y:S11]  /*74b0*/  HFMA2 R101, -RZ, RZ, 0, 5.9604644775390625e-08 ;  /* 0x00000001ff657431 */ /* 0x000ff600000001ff */
[----:B------:R-:W-:Y:S01]  /*74c0*/  @!UPT UIADD3 URZ, UPT, UPT, URZ, URZ, URZ ;  /* 0x000000fffffff290 */ /* 0x000fe2000fffe0ff */
[----:B------:R3:W1:Y:S04]  /*74d0*/  @P0 LDS R72, [R90+0xe00] ;  /* 0x000e00005a480984 */ /* 0x0006680000000800 */
[----:B------:R3:W1:Y:S04]  /*74e0*/  @P0 LDS R40, [R81+UR46+0x200] ;  /* 0x0002002e51280984 */ /* 0x0006680008000800 */
[----:B------:R3:W1:Y:S04]  /*74f0*/  @P0 LDS R42, [R92+0x200] ;  /* 0x000200005c2a0984 */ /* 0x0006680000000800 */
[----:B------:R3:W1:Y:S04]  /*7500*/  @P0 LDS R43, [R79] ;  /* 0x000000004f2b0984 */ /* 0x0006680000000800 */
[----:B------:R3:W1:Y:S04]  /*7510*/  @P0 LDS R44, [R90] ;  /* 0x000000005a2c0984 */ /* 0x0006680000000800 */
[----:B------:R3:W1:Y:S04]  /*7520*/  @P0 LDS R45, [R81+UR46+0x400] ;  /* 0x0004002e512d0984 */ /* 0x0006680008000800 */
[----:B------:R3:W1:Y:S04]  /*7530*/  @P0 LDS R46, [R92+0x400] ;  /* 0x000400005c2e0984 */ /* 0x0006680000000800 */
[----:B------:R3:W1:Y:S04]  /*7540*/  @P0 LDS R47, [R79+0x200] ;  /* 0x000200004f2f0984 */ /* 0x0006680000000800 */
[----:B------:R3:W1:Y:S04]  /*7550*/  @P0 LDS R48, [R90+0x200] ;  /* 0x000200005a300984 */ /* 0x0006680000000800 */
        /* <DEDUP_REMOVED lines=22> */
[----:B------:R3:W1:Y:S02]  /*76c0*/  @P0 LDS R71, [R79+0xe00] ;  /* 0x000e00004f470984 */ /* 0x0006640000000800 */
.L_x_101:
[----:B------:R-:W-:Y:S05]  /*76d0*/  BSYNC B1 ;  /* 0x0000000000017941 */ /* 0x000fea0003800000 */
.L_x_100:
[----:B------:R-:W-:Y:S05]  /*76e0*/  IMAD.IADD R39, R37, 0x1, R38 ;  /* 0x0000000125277824 */ /* 0x000fea00078e0226 */
[----:B-1----:R-:W-:Y:S04]  /*76f0*/  SHF.R.U32.HI R3, RZ, 0x15, R39 ;  /* 0x00000015ff037819 */ /* 0x002fe80000011627 */
[----:B------:R-:W-:Y:S01]  /*7700*/  LOP3.LUT P0, RZ, R3, 0x3, R80, 0x48, !PT ;  /* 0x0000000303ff7812 */ /* 0x000fe20007804850 */
[----:B------:R-:W-:Y:S01]  /*7710*/  @!UPT UIADD3 URZ, UPT, UPT, URZ, URZ, URZ ;  /* 0x000000fffffff290 */ /* 0x000fe2000fffe0ff */
[----:B----4-:R-:W-:Y:S11]  /*7720*/  @P1 BRA `(.L_x_105) ;  /* 0x0000000000081947 */ /* 0x010ff60003800000 */
[----:B------:R-:W1:Y:S02]  /*7730*/  SYNCS.PHASECHK.TRANS64.TRYWAIT P1, [UR46+0xd0], R0 ;  /* 0x0000d000ff0075a7 */ /* 0x000e64000802112e */
[----:B-1----:R-:W-:Y:S05]  /*7740*/  @!P1 BRA `(.L_x_106) ;  /* 0x0000007c00449947 */ /* 0x002fea0003800000 */
.L_x_105:
[----:B------:R-:W-:Y:S05]  /*7750*/  @!P0 BRA `(.L_x_107) ;  /* 0x0000000000408947 */ /* 0x000fea0003800000 */
[----:B------:R-:W4:Y:S01]  /*7760*/  LDCU.64 UR8, c[0x4][0x70] ;  /* 0x01000e00ff0877ac */ /* 0x000f220008000a00 */
[----:B------:R-:W-:Y:S01]  /*7770*/  MOV R15, 0x0 ;  /* 0x00000000000f7802 */ /* 0x000fe20000000f00 */
[----:B------:R-:W-:Y:S02]  /*7780*/  HFMA2 R12, -RZ, RZ, 0, 5.9604644775390625e-08 ;  /* 0x00000001ff0c7431 */ /* 0x000fe400000001ff */
[----:B------:R-:W-:Y:S02]  /*7790*/  IMAD.MOV.U32 R8, RZ, RZ, 0x192 ;  /* 0x00000192ff087424 */ /* 0x000fe400078e00ff */
[----:B------:R-:W-:Y:S01]  /*77a0*/  IMAD.MOV.U32 R13, RZ, RZ, RZ ;  /* 0x000000ffff0d7224 */ /* 0x000fe200078e00ff */
[----:B------:R-:W5:Y:S01]  /*77b0*/  LDCU.64 UR6, c[0x4][0x78] ;  /* 0x01000f00ff0677ac */ /* 0x000f620008000a00 */
[----:B------:R-:W1:Y:S01]  /*77c0*/  LDC.64 R14, c[0x4][R15] ;  /* 0x010000000f0e7b82 */ /* 0x000e620000000a00 */
[----:B------:R-:W2:Y:S01]  /*77d0*/  LDCU.64 UR4, c[0x4][0x10] ;  /* 0x01000200ff0477ac */ /* 0x000ea20008000a00 */
[----:B----4-:R-:W-:Y:S01]  /*77e0*/  MOV R5, UR9 ;  /* 0x0000000900057c02 */ /* 0x010fe20008000f00 */
[----:B------:R-:W-:Y:S01]  /*77f0*/  IMAD.U32 R4, RZ, RZ, UR8 ;  /* 0x00000008ff047e24 */ /* 0x000fe2000f8e00ff */
[----:B-----5:R-:W-:Y:S01]  /*7800*/  MOV R7, UR7 ;  /* 0x0000000700077c02 */ /* 0x020fe20008000f00 */
[----:B------:R-:W-:Y:S01]  /*7810*/  IMAD.U32 R6, RZ, RZ, UR6 ;  /* 0x00000006ff067e24 */ /* 0x000fe2000f8e00ff */
[----:B--2---:R-:W-:Y:S01]  /*7820*/  MOV R11, UR5 ;  /* 0x00000005000b7c02 */ /* 0x004fe20008000f00 */
[----:B------:R-:W-:Y:S02]  /*7830*/  IMAD.U32 R10, RZ, RZ, UR4 ;  /* 0x00000004ff0a7e24 */ /* 0x000fe4000f8e00ff */
[----:B------:R-:W-:Y:S07]  /*7840*/  LEPC R20, `(.L_x_107) ;  /* 0x000000001014794e */ /* 0x000fee0000000000 */
[----:B-1-3--:R-:W-:Y:S05]  /*7850*/  CALL.ABS.NOINC R14 ;  /* 0x000000000e007343 */ /* 0x00afea0003c00000 */
.L_x_107:
[----:B------:R-:W-:Y:S05]  /*7860*/  WARPSYNC.ALL ;  /* 0x0000000000007948 */ /* 0x000fea0003800000 */
[----:B------:R-:W-:Y:S01]  /*7870*/  R2UR UR4, R39 ;  /* 0x00000000270472ca */ /* 0x000fe200000e0000 */
[----:B------:R-:W-:Y:S01]  /*7880*/  BSSY.RECONVERGENT B0, `(.L_x_108) ;  /* 0x0000088000007945 */ /* 0x000fe20003800200 */
[----:B------:R-:W-:Y:S02]  /*7890*/  R2UR UR5, R98 ;  /* 0x00000000620572ca */ /* 0x000fe400000e0000 */
[----:B------:R-:W-:Y:S09]  /*78a0*/  ISETP.NE.AND P0, PT, R95, RZ, PT ;  /* 0x000000ff5f00720c */ /* 0x000ff20003f05270 */
[----:B------:R-:W4:Y:S01]  /*78b0*/  LDTM.x32 R4, tmem[UR4] ;  /* 0x00000004000479ee */ /* 0x000f2200082c0000 */
[----:B------:R-:W-:Y:S01]  /*78c0*/  NOP ;  /* 0x0000000000007918 */ /* 0x000fe20000000000 */
[----:B----4-:R-:W-:Y:S01]  /*78d0*/  SYNCS.ARRIVE.TRANS64.RED.A1T0 RZ, [UR5], RZ ;  /* 0x000000ffffff79a7 */ /* 0x010fe20008100405 */
[C---:B--2---:R-:W-:Y:S01]  /*78e0*/  FMUL R4, R36.reuse, R4 ;  /* 0x0000000424047220 */ /* 0x044fe20000400000 */
[C---:B------:R-:W-:Y:S01]  /*78f0*/  FMUL R5, R36.reuse, R5 ;  /* 0x0000000524057220 */ /* 0x040fe20000400000 */
[C---:B------:R-:W-:Y:S01]  /*7900*/  FMUL R6, R36.reuse, R6 ;  /* 0x0000000624067220 */ /* 0x040fe20000400000 */
[C---:B------:R-:W-:Y:S01]  /*7910*/  FMUL R7, R36.reuse, R7 ;  /* 0x0000000724077220 */ /* 0x040fe20000400000 */
[C---:B------:R-:W-:Y:S01]  /*7920*/  FFMA R4, R41.reuse, R40, R4 ;  /* 0x0000002829047223 */ /* 0x040fe20000000004 */
[C---:B------:R-:W-:Y:S01]  /*7930*/  FFMA R5, R41.reuse, R42, R5 ;  /* 0x0000002a29057223 */ /* 0x040fe20000000005 */
[C---:B------:R-:W-:Y:S01]  /*7940*/  FFMA R6, R41.reuse, R43, R6 ;  /* 0x0000002b29067223 */ /* 0x040fe20000000006 */
[C---:B------:R-:W-:Y:S01]  /*7950*/  FFMA R7, R41.reuse, R44, R7 ;  /* 0x0000002c29077223 */ /* 0x040fe20000000007 */
[C---:B------:R-:W-:Y:S01]  /*7960*/  FMUL R8, R36.reuse, R8 ;  /* 0x0000000824087220 */ /* 0x040fe20000400000 */
[----:B------:R2:W-:Y:S01]  /*7970*/  STS [R81+UR46+0x200], R4 ;  /* 0x0002000451007988 */ /* 0x0005e2000800082e */
[C---:B------:R-:W-:Y:S01]  /*7980*/  FMUL R9, R36.reuse, R9 ;  /* 0x0000000924097220 */ /* 0x040fe20000400000 */
[C---:B------:R-:W-:Y:S01]  /*7990*/  FMUL R10, R36.reuse, R10 ;  /* 0x0000000a240a7220 */ /* 0x040fe20000400000 */
[C---:B------:R-:W-:Y:S01]  /*79a0*/  FFMA R8, R41.reuse, R45, R8 ;  /* 0x0000002d29087223 */ /* 0x040fe20000000008 */
[----:B------:R2:W-:Y:S01]  /*79b0*/  STS [R92+0x200], R5 ;  /* 0x000200055c007388 */ /* 0x0005e20000000800 */
[C---:B------:R-:W-:Y:S01]  /*79c0*/  FFMA R9, R41.reuse, R46, R9 ;  /* 0x0000002e29097223 */ /* 0x040fe20000000009 */
[C---:B------:R-:W-:Y:S01]  /*79d0*/  FFMA R10, R41.reuse, R47, R10 ;  /* 0x0000002f290a7223 */ /* 0x040fe2000000000a */
[C---:B------:R-:W-:Y:S01]  /*79e0*/  FMUL R11, R36.reuse, R11 ;  /* 0x0000000b240b7220 */ /* 0x040fe20000400000 */
[----:B------:R2:W-:Y:S01]  /*79f0*/  STS [R79], R6 ;  /* 0x000000064f007388 */ /* 0x0005e20000000800 */
[C---:B------:R-:W-:Y:S01]  /*7a00*/  FMUL R12, R36.reuse, R12 ;  /* 0x0000000c240c7220 */ /* 0x040fe20000400000 */
[C---:B------:R-:W-:Y:S01]  /*7a10*/  FMUL R13, R36.reuse, R13 ;  /* 0x0000000d240d7220 */ /* 0x040fe20000400000 */
[C---:B------:R-:W-:Y:S01]  /*7a20*/  FFMA R11, R41.reuse, R48, R11 ;  /* 0x00000030290b7223 */ /* 0x040fe2000000000b */
[----:B------:R2:W-:Y:S01]  /*7a30*/  STS [R90], R7 ;  /* 0x000000075a007388 */ /* 0x0005e20000000800 */
        /* <DEDUP_REMOVED lines=11> */
[----:B------:R2:W-:Y:S01]  /*7af0*/  STS [R79+0x200], R10 ;  /* 0x0002000a4f007388 */ /* 0x0005e20000000800 */
[C---:B------:R-:W-:Y:S01]  /*7b00*/  FMUL R18, R36.reuse, R18 ;  /* 0x0000001224127220 */ /* 0x040fe20000400000 */
[C---:B------:R-:W-:Y:S01]  /*7b10*/  FMUL R19, R36.reuse, R19 ;  /* 0x0000001324137220 */ /* 0x040fe20000400000 */
[C---:B------:R-:W-:Y:S01]  /*7b20*/  FFMA R17, R41.reuse, R54, R17 ;  /* 0x0000003629117223 */ /* 0x040fe20000000011 */
[----:B------:R2:W-:Y:S01]  /*7b30*/  STS [R90+0x200], R11 ;  /* 0x0002000b5a007388 */ /* 0x0005e20000000800 */
        /* <DEDUP_REMOVED lines=42> */
[----:B------:R-:W-:Y:S01]  /*7de0*/  FMUL R35, R36, R35 ;  /* 0x0000002324237220 */ /* 0x000fe20000400000 */
[----:B------:R2:W-:Y:S03]  /*7df0*/  STS [R79+0x800], R22 ;  /* 0x000800164f007388 */ /* 0x0005e60000000800 */
[----:B------:R-:W-:Y:S01]  /*7e00*/  FFMA R35, R41, R72, R35 ;  /* 0x0000004829237223 */ /* 0x000fe20000000023 */
[----:B------:R2:W-:Y:S04]  /*7e10*/  STS [R90+0x800], R23 ;  /* 0x000800175a007388 */ /* 0x0005e80000000800 */
[----:B------:R2:W-:Y:S04]  /*7e20*/  STS [R81+UR46+0xc00], R24 ;  /* 0x000c001851007988 */ /* 0x0005e8000800082e */
[----:B------:R2:W-:Y:S04]  /*7e30*/  STS [R92+0xc00], R25 ;  /* 0x000c00195c007388 */ /* 0x0005e80000000800 */
[----:B------:R2:W-:Y:S04]  /*7e40*/  STS [R79+0xa00], R26 ;  /* 0x000a001a4f007388 */ /* 0x0005e80000000800 */
        /* <DEDUP_REMOVED lines=8> */
[----:B------:R2:W-:Y:S01]  /*7ed0*/  STS [R90+0xe00], R35 ;  /* 0x000e00235a007388 */ /* 0x0005e20000000800 */
[----:B------:R-:W-:Y:S01]  /*7ee0*/  @!PT LDS RZ, [RZ] ;  /* 0x00000000fffff984 */ /* 0x000fe20000000800 */
[----:B------:R-:W-:Y:S01]  /*7ef0*/  @!PT LDS RZ, [RZ] ;  /* 0x00000000fffff984 */ /* 0x000fe20000000800 */
[----:B------:R-:W-:Y:S01]  /*7f00*/  @!PT LDS RZ, [RZ] ;  /* 0x00000000fffff984 */ /* 0x000fe20000000800 */
[----:B------:R-:W-:Y:S01]  /*7f10*/  @!PT LDS RZ, [RZ] ;  /* 0x00000000fffff984 */ /* 0x000fe20000000800 */
[----:B------:R4:W-:Y:S06]  /*7f20*/  MEMBAR.ALL.CTA ;  /* 0x0000000000007992 */ /* 0x0009ec0000008000 */
[----:B----4-:R-:W4:Y:S02]  /*7f30*/  FENCE.VIEW.ASYNC.S ;  /* 0x00000000000073c6 */ /* 0x010f240000000000 */
[----:B----4-:R-:W-:Y:S06]  /*7f40*/  BAR.SYNC.DEFER_BLOCKING 0x1, 0x80 ;  /* 0x0042000000007b1d */ /* 0x010fec0000010000 */
[----:B------:R-:W-:Y:S05]  /*7f50*/  @P0 BRA `(.L_x_109) ;  /* 0x0000000000680947 */ /* 0x000fea0003800000 */
[----:B------:R-:W-:Y:S01]  /*7f60*/  UIADD3 UR4, UPT, UPT, UR46, 0x200, URZ ;  /* 0x000002002e047890 */ /* 0x000fe2000fffe0ff */
[----:B------:R-:W-:Y:S01]  /*7f70*/  R2UR UR5, R38 ;  /* 0x00000000260572ca */ /* 0x000fe200000e0000 */
[----:B------:R-:W-:Y:S01]  /*7f80*/  UMOV UR51, UR36 ;  /* 0x0000002400337c82 */ /* 0x000fe20008000000 */
[----:B------:R-:W-:Y:S02]  /*7f90*/  UIADD3 UR13, UPT, UPT, UR49, 0x20, URZ ;  /* 0x00000020310d7890 */ /* 0x000fe4000fffe0ff */
[----:B------:R-:W-:Y:S01]  /*7fa0*/  UIADD3 UR12, UPT, UPT, UR46, 0x1200, URZ ;  /* 0x000012002e0c7890 */ /* 0x000fe2000fffe0ff */
[----:B------:R-:W-:Y:S01]  /*7fb0*/  IMAD.U32 R88, RZ, RZ, UR4 ;  /* 0x00000004ff587e24 */ /* 0x000fe2000f8e00ff */
[----:B------:R-:W-:Y:S01]  /*7fc0*/  UIADD3 UR4, UP0, UPT, UR56, 0x880, URZ ;  /* 0x0000088038047890 */ /* 0x000fe2000ff1e0ff */
[----:B------:R-:W-:Y:S01]  /*7fd0*/  UMOV UR15, UR36 ;  /* 0x00000024000f7c82 */ /* 0x000fe20008000000 */
[----:B------:R-:W-:Y:S02]  /*7fe0*/  UIADD3 UR17, UPT, UPT, UR49, 0x40, URZ ;  /* 0x0000004031117890 */ /* 0x000fe4000fffe0ff */
[----:B------:R-:W-:Y:S01]  /*7ff0*/  R2UR UR48, R88 ;  /* 0x00000000583072ca */ /* 0x000fe200000e0000 */
[----:B------:R-:W-:Y:S02]  /*8000*/  UIADD3 UR16, UPT, UPT, UR46, 0x2200, URZ ;  /* 0x000022002e107890 */ /* 0x000fe4000fffe0ff */
[----:B------:R-:W-:Y:S02]  /*8010*/  UIADD3 UR50, UPT, UPT, UR53, UR5, URZ ;  /* 0x0000000535327290 */ /* 0x000fe4000fffe0ff */
[----:B------:R-:W-:Y:S01]  /*8020*/  UIADD3.X UR5, UPT, UPT, URZ, UR57, URZ, UP0, !UPT ;  /* 0x00000039ff057290 */ /* 0x000fe200087fe4ff */
[----:B------:R-:W-:Y:S01]  /*8030*/  UMOV UR19, UR36 ;  /* 0x0000002400137c82 */ /* 0x000fe20008000000 */
[----:B------:R-:W-:Y:S03]  /*8040*/  UIADD3 UR9, UPT, UPT, UR49, 0x60, URZ ;  /* 0x0000006031097890 */ /* 0x000fe6000fffe0ff */
[----:B------:R-:W-:Y:S01]  /*8050*/  UMOV UR14, UR50 ;  /* 0x00000032000e7c82 */ /* 0x000fe20008000000 */
[----:B------:R-:W-:Y:S01]  /*8060*/  UMOV UR18, UR50 ;  /* 0x0000003200127c82 */ /* 0x000fe20008000000 */
[----:B------:R-:W-:Y:S02]  /*8070*/  UIADD3 UR8, UPT, UPT, UR46, 0x3200, URZ ;  /* 0x000032002e087890 */ /* 0x000fe4000fffe0ff */
[----:B------:R4:W-:Y:S01]  /*8080*/  UTMASTG.3D [UR48], [UR4] ;  /* 0x00000030040073b5 */ /* 0x0009e20008010000 */
[----:B------:R-:W-:Y:S01]  /*8090*/  UMOV UR11, UR36 ;  /* 0x00000024000b7c82 */ /* 0x000fe20008000000 */
[----:B------:R-:W-:Y:S01]  /*80a0*/  UMOV UR10, UR50 ;  /* 0x00000032000a7c82 */ /* 0x000fe20008000000 */
[----:B------:R4:W-:Y:S01]  /*80b0*/  UTMASTG.3D [UR12], [UR4] ;  /* 0x0000000c040073b5 */ /* 0x0009e20008010000 */
[----:B------:R4:W-:Y:S03]  /*80c0*/  UTMASTG.3D [UR16], [UR4] ;  /* 0x00000010040073b5 */ /* 0x0009e60008010000 */
[----:B------:R4:W-:Y:S01]  /*80d0*/  UTMASTG.3D [UR8], [UR4] ;  /* 0x00000008040073b5 */ /* 0x0009e20008010000 */
[----:B------:R0:W-:Y:S01]  /*80e0*/  UTMACMDFLUSH ;  /* 0x00000000000079b7 */ /* 0x0001e20000000000 */
[----:B----4-:R-:W-:Y:S04]  /*80f0*/  DEPBAR.LE SB0, 0x1 ;  /* 0x000080400000791a */ /* 0x010fe80000000000 */
.L_x_109:
[----:B------:R-:W-:Y:S05]  /*8100*/  BSYNC.RECONVERGENT B0 ;  /* 0x0000000000007941 */ /* 0x000fea0003800200 */
.L_x_108:
[----:B------:R-:W-:Y:S01]  /*8110*/  BAR.SYNC.DEFER_BLOCKING 0x1, 0x80 ;  /* 0x0042000000007b1d */ /* 0x000fe20000010000 */
[----:B------:R-:W-:Y:S01]  /*8120*/  ISETP.NE.AND P1, PT, R100, RZ, PT ;  /* 0x000000ff6400720c */ /* 0x000fe20003f25270 */
[----:B------:R-:W-:Y:S01]  /*8130*/  UISETP.NE.AND UP0, UPT, UR55, URZ, UPT ;  /* 0x000000ff3700728c */ /* 0x000fe2000bf05270 */
[----:B-1----:R-:W-:Y:S11]  /*8140*/  LEA R3, R101, UR46, 0x3 ;  /* 0x0000002e65037c11 */ /* 0x002ff6000f8e18ff */
[----:B--2---:R-:W-:Y:S01]  /*8150*/  @P1 SHF.L.U32 R4, RZ, 0x1f, RZ ;  /* 0x0000001fff041819 */ /* 0x004fe200000006ff */
[----:B------:R-:W-:Y:S06]  /*8160*/  BRA.U !UP0, `(.L_x_110) ;  /* 0x0000000108247547 */ /* 0x000fec000b800000 */
[----:B------:R-:W-:Y:S01]  /*8170*/  IMAD.U32 R5, RZ, RZ, UR52 ;  /* 0x00000034ff057e24 */ /* 0x000fe2000f8e00ff */
[----:B------:R-:W-:Y:S01]  /*8180*/  MOV R0, UR54 ;  /* 0x0000003600007c02 */ /* 0x000fe20008000f00 */
[----:B------:R-:W-:Y:S03]  /*8190*/  UIADD3 UR4, UPT, UPT, UR52, 0x1, URZ ;  /* 0x0000000134047890 */ /* 0x000fe6000fffe0ff */
[----:B------:R-:W-:Y:S01]  /*81a0*/  @P1 LEA R5, R5, UR46, 0x3 ;  /* 0x0000002e05051c11 */ /* 0x000fe2000f8e18ff */
[----:B------:R-:W-:Y:S04]  /*81b0*/  UISETP.NE.AND UP0, UPT, UR4, 0x4, UPT ;  /* 0x000000040400788c */ /* 0x000fe8000bf05270 */
[----:B------:R-:W-:Y:S01]  /*81c0*/  @P1 VIADD R5, R5, 0x80 ;  /* 0x0000008005051836 */ /* 0x000fe20000000000 */
[----:B------:R-:W-:Y:S04]  /*81d0*/  USEL UR52, UR4, URZ, UP0 ;  /* 0x000000ff04347287 */ /* 0x000fe80008000000 */
[----:B------:R-:W-:Y:S04]  /*81e0*/  @P1 PRMT R0, R0, 0x654, R5 ;  /* 0x0000065400001816 */ /* 0x000fe80000000005 */
[----:B------:R1:W-:Y:S04]  /*81f0*/  @P1 SYNCS.ARRIVE.TRANS64.RED.A1T0 RZ, [R0+URZ], RZ ;  /* 0x000000ff00ff19a7 */ /* 0x0003e800081004ff */
.L_x_110:
[----:B------:R-:W2:Y:S01]  /*8200*/  @P1 SYNCS.PHASECHK.TRANS64.TRYWAIT P0, [R3+URZ+0x60], R4 ;  /* 0x00006004030015a7 */ /* 0x000ea200080011ff */
[----:B------:R-:W-:Y:S01]  /*8210*/  UISETP.NE.AND UP0, UPT, UR37, URZ, UPT ;  /* 0x000000ff2500728c */ /* 0x000fe2000bf05270 */
[----:B------:R-:W-:Y:S01]  /*8220*/  BSSY B1, `(.L_x_111) ;  /* 0x0000035000017945 */ /* 0x000fe20003800000 */
[----:B------:R-:W-:Y:S02]  /*8230*/  UMOV UR4, 0xc0 ;  /* 0x000000c000047882 */ /* 0x000fe40000000000 */
[----:B------:R-:W-:Y:S01]  /*8240*/  USEL UR40, UR4, 0x20, !UP0 ;  /* 0x0000002004287887 */ /* 0x000fe2000c000000 */
[----:B--2---:R-:W-:Y:S01]  /*8250*/  @P1 SEL R102, RZ, 0x1, !P0 ;  /* 0x00000001ff661807 */ /* 0x004fe20004000000 */
[----:B------:R-:W-:Y:S10]  /*8260*/  @!P1 BRA `(.L_x_112) ;  /* 0x0000000000c09947 */ /* 0x000ff40003800000 */
[----:B------:R-:W-:Y:S01]  /*8270*/  ISETP.NE.AND P0, PT, R102, RZ, PT ;  /* 0x000000ff6600720c */ /* 0x000fe20003f05270 */
[----:B------:R-:W-:Y:S01]  /*8280*/  BSSY B0, `(.L_x_113) ;  /* 0x0000009000007945 */ /* 0x000fe20003800000 */
[----:B------:R-:W-:Y:S11]  /*8290*/  ISETP.NE.AND P1, PT, R103, RZ, PT ;  /* 0x000000ff6700720c */ /* 0x000ff60003f25270 */
[----:B------:R-:W-:Y:S02]  /*82a0*/  @!UPT UIADD3 URZ, UPT, UPT, URZ, URZ, URZ ;  /* 0x000000fffffff290 */ /* 0x000fe4000fffe0ff */
[C---:B------:R-:W-:Y:S02]  /*82b0*/  @P1 IMAD R5, R101.reuse, 0x4000, R73 ;  /* 0x0000400065051824 */ /* 0x040fe400078e0249 */
[----:B------:R-:W-:Y:S01]  /*82c0*/  @P1 IMAD R4, R101, 0x4000, R92 ;  /* 0x0000400065041824 */ /* 0x000fe200078e025c */
[----:B------:R-:W-:Y:S06]  /*82d0*/  @P0 BRA `(.L_x_114) ;  /* 0x00000000000c0947 */ /* 0x000fec0003800000 */
[----:B-1----:R-:W-:Y:S04]  /*82e0*/  SHF.L.U32 R0, RZ, 0x1f, RZ ;  /* 0x0000001fff007819 */ /* 0x002fe800000006ff */
[----:B------:R-:W1:Y:S02]  /*82f0*/  SYNCS.PHASECHK.TRANS64.TRYWAIT P0, [R3+URZ+0x60], R0 ;  /* 0x00006000030075a7 */ /* 0x000e6400080011ff */
[----:B-1----:R-:W-:Y:S05]  /*8300*/  @!P0 BRA `(.L_x_115) ;  /* 0x00000070006c8947 */ /* 0x002fea0003800000 */
.L_x_114:
[----:B------:R-:W-:Y:S05]  /*8310*/  BSYNC B0 ;  /* 0x0000000000007941 */ /* 0x000fea0003800000 */
.L_x_113:
[----:B------:R-:W-:Y:S11]  /*8320*/  ISETP.NE.AND P0, PT, R103, RZ, PT ;  /* 0x000000ff6700720c */ /* 0x000ff60003f05270 */
[----:B------:R-:W-:Y:S02]  /*8330*/  @!UPT UIADD3 URZ, UPT, UPT, URZ, URZ, URZ ;  /* 0x000000fffffff290 */ /* 0x000fe4000fffe0ff */
[----:B------:R2:W4:Y:S01]  /*8340*/  @P0 LDS R40, [R5+0x200] ;  /* 0x0002000005280984 */ /* 0x0005220000000800 */
[C---:B-1----:R-:W-:Y:S01]  /*8350*/  @P0 IMAD R0, R101.reuse, 0x4000, R79 ;  /* 0x0000400065000824 */ /* 0x042fe200078e024f */
[C---:B------:R-:W-:Y:S01]  /*8360*/  @P0 LEA R3, R101.reuse, R90, 0xe ;  /* 0x0000005a65030211 */ /* 0x040fe200078e70ff */
[----:B------:R-:W-:Y:S01]  /*8370*/  VIADD R101, R101, 0x1 ;  /* 0x0000000165657836 */ /* 0x000fe20000000000 */
[----:B------:R2:W1:Y:S04]  /*8380*/  @P0 LDS R45, [R5+0x400] ;  /* 0x00040000052d0984 */ /* 0x0004680000000800 */
        /* <DEDUP_REMOVED lines=14> */
[----:B------:R2:W1:Y:S04]  /*8470*/  @P0 LDS R43, [R0] ;  /* 0x00000000002b0984 */ /* 0x0004680000000800 */
        /* <DEDUP_REMOVED lines=14> */
[----:B----4-:R2:W1:Y:S02]  /*8560*/  @P0 LDS R72, [R3+0xe00] ;  /* 0x000e000003480984 */ /* 0x0104640000000800 */
.L_x_112:
[----:B------:R-:W-:Y:S05]  /*8570*/  BSYNC B1 ;  /* 0x0000000000017941 */ /* 0x000fea0003800000 */
.L_x_111:
[----:B------:R-:W-:Y:S05]  /*8580*/  VIADD R38, R37, UR40 ;  /* 0x0000002825267c36 */ /* 0x000fea0008000000 */
[----:B--2---:R-:W-:Y:S04]  /*8590*/  SHF.R.U32.HI R3, RZ, 0x15, R38 ;  /* 0x00000015ff037819 */ /* 0x004fe80000011626 */
[----:B------:R-:W-:Y:S11]  /*85a0*/  LOP3.LUT P0, RZ, R3, 0x3, R80, 0x48, !PT ;  /* 0x0000000303ff7812 */ /* 0x000ff60007804850 */
[----:B------:R-:W-:Y:S02]  /*85b0*/  @!UPT UIADD3 URZ, UPT, UPT, URZ, URZ, URZ ;  /* 0x000000fffffff290 */ /* 0x000fe4000fffe0ff */
[----:B------:R-:W-:Y:S05]  /*85c0*/  @!P0 BRA `(.L_x_116) ;  /* 0x0000000000408947 */ /* 0x000fea0003800000 */
[----:B------:R-:W2:Y:S01]  /*85d0*/  LDCU.64 UR8, c[0x4][0x70] ;  /* 0x01000e00ff0877ac */ /* 0x000ea20008000a00 */
[----:B------:R-:W-:Y:S01]  /*85e0*/  MOV R15, 0x0 ;  /* 0x00000000000f7802 */ /* 0x000fe20000000f00 */
[----:B------:R-:W-:Y:S02]  /*85f0*/  HFMA2 R12, -RZ, RZ, 0, 5.9604644775390625e-08 ;  /* 0x00000001ff0c7431 */ /* 0x000fe400000001ff */
[----:B------:R-:W-:Y:S02]  /*8600*/  IMAD.MOV.U32 R8, RZ, RZ, 0x192 ;  /* 0x00000192ff087424 */ /* 0x000fe400078e00ff */
[----:B------:R-:W-:Y:S01]  /*8610*/  IMAD.MOV.U32 R13, RZ, RZ, RZ ;  /* 0x000000ffff0d7224 */ /* 0x000fe200078e00ff */
[----:B------:R-:W4:Y:S01]  /*8620*/  LDCU.64 UR6, c[0x4][0x78] ;  /* 0x01000f00ff0677ac */ /* 0x000f220008000a00 */
[----:B------:R-:W1:Y:S01]  /*8630*/  LDC.64 R14, c[0x4][R15] ;  /* 0x010000000f0e7b82 */ /* 0x000e620000000a00 */
[----:B------:R-:W5:Y:S01]  /*8640*/  LDCU.64 UR4, c[0x4][0x10] ;  /* 0x01000200ff0477ac */ /* 0x000f620008000a00 */
[----:B--2---:R-:W-:Y:S01]  /*8650*/  MOV R5, UR9 ;  /* 0x0000000900057c02 */ /* 0x004fe20008000f00 */
[----:B------:R-:W-:Y:S01]  /*8660*/  IMAD.U32 R4, RZ, RZ, UR8 ;  /* 0x00000008ff047e24 */ /* 0x000fe2000f8e00ff */
[----:B----4-:R-:W-:Y:S01]  /*8670*/  MOV R7, UR7 ;  /* 0x0000000700077c02 */ /* 0x010fe20008000f00 */
[----:B------:R-:W-:Y:S01]  /*8680*/  IMAD.U32 R6, RZ, RZ, UR6 ;  /* 0x00000006ff067e24 */ /* 0x000fe2000f8e00ff */
[----:B-----5:R-:W-:Y:S01]  /*8690*/  MOV R11, UR5 ;  /* 0x00000005000b7c02 */ /* 0x020fe20008000f00 */
[----:B------:R-:W-:Y:S02]  /*86a0*/  IMAD.U32 R10, RZ, RZ, UR4 ;  /* 0x00000004ff0a7e24 */ /* 0x000fe4000f8e00ff */
[----:B------:R-:W-:Y:S07]  /*86b0*/  LEPC R20, `(.L_x_116) ;  /* 0x000000001014794e */ /* 0x000fee0000000000 */
[----:B-1-3--:R-:W-:Y:S05]  /*86c0*/  CALL.ABS.NOINC R14 ;  /* 0x000000000e007343 */ /* 0x00afea0003c00000 */
.L_x_116:
[----:B------:R-:W-:Y:S05]  /*86d0*/  WARPSYNC.ALL ;  /* 0x0000000000007948 */ /* 0x000fea0003800000 */
[----:B------:R-:W-:Y:S01]  /*86e0*/  R2UR UR4, R38 ;  /* 0x00000000260472ca */ /* 0x000fe200000e0000 */
[----:B------:R-:W-:Y:S01]  /*86f0*/  BSSY.RECONVERGENT B0, `(.L_x_117) ;  /* 0x000008b000007945 */ /* 0x000fe20003800200 */
[----:B------:R-:W-:Y:S02]  /*8700*/  ISETP.NE.AND P6, PT, R100, RZ, PT ;  /* 0x000000ff6400720c */ /* 0x000fe40003fc5270 */
[----:B------:R-:W-:Y:S02]  /*8710*/  ISETP.NE.AND P0, PT, R95, RZ, PT ;  /* 0x000000ff5f00720c */ /* 0x000fe40003f05270 */
[----:B------:R-:W-:Y:S02]  /*8720*/  MOV R3, UR52 ;  /* 0x0000003400037c02 */ /* 0x000fe40008000f00 */
[----:B-1----:R-:W-:Y:S05]  /*8730*/  MOV R0, UR54 ;  /* 0x0000003600007c02 */ /* 0x002fea0008000f00 */
[----:B------:R-:W1:Y:S02]  /*8740*/  LDTM.x32 R4, tmem[UR4] ;  /* 0x00000004000479ee */ /* 0x000e6400082c0000 */
[----:B------:R-:W-:Y:S02]  /*8750*/  @P6 LEA R3, R3, UR46, 0x3 ;  /* 0x0000002e03036c11 */ /* 0x000fe4000f8e18ff */
[----:B------:R-:W-:Y:S02]  /*8760*/  @P6 SHF.L.U32 R104, RZ, 0x1f, RZ ;  /* 0x0000001fff686819 */ /* 0x000fe400000006ff */
[----:B------:R-:W-:Y:S04]  /*8770*/  @P6 IADD3 R3, PT, PT, R3, 0x80, RZ ;  /* 0x0000008003036810 */ /* 0x000fe80007ffe0ff */
[----:B------:R-:W-:Y:S02]  /*8780*/  @P6 PRMT R0, R0, 0x654, R3 ;  /* 0x0000065400006816 */ /* 0x000fe40000000003 */
[----:B------:R-:W-:Y:S01]  /*8790*/  LEA R3, R101, UR46, 0x3 ;  /* 0x0000002e65037c11 */ /* 0x000fe2000f8e18ff */
[C---:B-1----:R-:W-:Y:S01]  /*87a0*/  FMUL R4, R36.reuse, R4 ;  /* 0x0000000424047220 */ /* 0x042fe20000400000 */
        /* <DEDUP_REMOVED lines=100> */
[----:B--2---:R-:W2:Y:S02]  /*8df0*/  FENCE.VIEW.ASYNC.S ;  /* 0x00000000000073c6 */ /* 0x004ea40000000000 */
[----:B--2---:R-:W-:Y:S06]  /*8e00*/  BAR.SYNC.DEFER_BLOCKING 0x1, 0x80 ;  /* 0x0042000000007b1d */ /* 0x004fec0000010000 */
[----:B------:R-:W-:Y:S05]  /*8e10*/  @P0 BRA `(.L_x_118) ;  /* 0x0000000000600947 */ /* 0x000fea0003800000 */
[----:B------:R-:W-:Y:S02]  /*8e20*/  UIADD3 UR4, UP0, UPT, UR56, 0x880, URZ ;  /* 0x0000088038047890 */ /* 0x000fe4000ff1e0ff */
[----:B------:R-:W-:Y:S02]  /*8e30*/  UIADD3 UR10, UPT, UPT, UR53, UR40, URZ ;  /* 0x00000028350a7290 */ /* 0x000fe4000fffe0ff */
[----:B------:R-:W-:Y:S02]  /*8e40*/  UIADD3 UR8, UPT, UPT, UR46, 0x4200, URZ ;  /* 0x000042002e087890 */ /* 0x000fe4000fffe0ff */
[----:B------:R-:W-:Y:S01]  /*8e50*/  UIADD3.X UR5, UPT, UPT, URZ, UR57, URZ, UP0, !UPT ;  /* 0x00000039ff057290 */ /* 0x000fe200087fe4ff */
[----:B------:R-:W-:Y:S01]  /*8e60*/  UMOV UR9, UR49 ;  /* 0x0000003100097c82 */ /* 0x000fe20008000000 */
[----:B------:R-:W-:Y:S01]  /*8e70*/  UMOV UR11, UR36 ;  /* 0x00000024000b7c82 */ /* 0x000fe20008000000 */
[----:B------:R-:W-:Y:S02]  /*8e80*/  UIADD3 UR17, UPT, UPT, UR49, 0x20, URZ ;  /* 0x0000002031117890 */ /* 0x000fe4000fffe0ff */
[----:B------:R-:W-:Y:S01]  /*8e90*/  UIADD3 UR16, UPT, UPT, UR46, 0x5200, URZ ;  /* 0x000052002e107890 */ /* 0x000fe2000fffe0ff */
[----:B------:R-:W-:Y:S03]  /*8ea0*/  UMOV UR19, UR36 ;  /* 0x0000002400137c82 */ /* 0x000fe60008000000 */
[----:B------:R2:W-:Y:S01]  /*8eb0*/  UTMASTG.3D [UR8], [UR4] ;  /* 0x00000008040073b5 */ /* 0x0005e20008010000 */
[----:B------:R-:W-:Y:S01]  /*8ec0*/  UMOV UR18, UR10 ;  /* 0x0000000a00127c82 */ /* 0x000fe20008000000 */
[----:B------:R-:W-:Y:S02]  /*8ed0*/  UIADD3 UR21, UPT, UPT, UR49, 0x40, URZ ;  /* 0x0000004031157890 */ /* 0x000fe4000fffe0ff */
[----:B------:R-:W-:Y:S01]  /*8ee0*/  UIADD3 UR20, UPT, UPT, UR46, 0x6200, URZ ;  /* 0x000062002e147890 */ /* 0x000fe2000fffe0ff */
[----:B------:R-:W-:Y:S01]  /*8ef0*/  UMOV UR23, UR36 ;  /* 0x0000002400177c82 */ /* 0x000fe20008000000 */
[----:B------:R-:W-:Y:S01]  /*8f00*/  UMOV UR22, UR10 ;  /* 0x0000000a00167c82 */ /* 0x000fe20008000000 */
[----:B------:R2:W-:Y:S01]  /*8f10*/  UTMASTG.3D [UR16], [UR4] ;  /* 0x00000010040073b5 */ /* 0x0005e20008010000 */
[----:B------:R-:W-:Y:S02]  /*8f20*/  UIADD3 UR13, UPT, UPT, UR49, 0x60, URZ ;  /* 0x00000060310d7890 */ /* 0x000fe4000fffe0ff */
[----:B------:R-:W-:Y:S01]  /*8f30*/  UIADD3 UR12, UPT, UPT, UR46, 0x7200, URZ ;  /* 0x000072002e0c7890 */ /* 0x000fe2000fffe0ff */
[----:B------:R-:W-:Y:S01]  /*8f40*/  UMOV UR15, UR36 ;  /* 0x00000024000f7c82 */ /* 0x000fe20008000000 */
[----:B------:R-:W-:Y:S01]  /*8f50*/  UMOV UR14, UR10 ;  /* 0x0000000a000e7c82 */ /* 0x000fe20008000000 */
[----:B------:R2:W-:Y:S06]  /*8f60*/  UTMASTG.3D [UR20], [UR4] ;  /* 0x00000014040073b5 */ /* 0x0005ec0008010000 */
[----:B------:R2:W-:Y:S01]  /*8f70*/  UTMASTG.3D [UR12], [UR4] ;  /* 0x0000000c040073b5 */ /* 0x0005e20008010000 */
[----:B------:R0:W-:Y:S01]  /*8f80*/  UTMACMDFLUSH ;  /* 0x00000000000079b7 */ /* 0x0001e20000000000 */
[----:B--2---:R-:W-:Y:S04]  /*8f90*/  DEPBAR.LE SB0, 0x1 ;  /* 0x000080400000791a */ /* 0x004fe80000000000 */
.L_x_118:
[----:B------:R-:W-:Y:S05]  /*8fa0*/  BSYNC.RECONVERGENT B0 ;  /* 0x0000000000007941 */ /* 0x000fea0003800200 */
.L_x_117:
[----:B------:R-:W-:Y:S01]  /*8fb0*/  BAR.SYNC.DEFER_BLOCKING 0x1, 0x80 ;  /* 0x0042000000007b1d */ /* 0x000fe20000010000 */
[----:B------:R-:W-:Y:S02]  /*8fc0*/  UIADD3 UR5, UPT, UPT, UR52, 0x1, URZ ;  /* 0x0000000134057890 */ /* 0x000fe4000fffe0ff */
[----:B------:R-:W-:Y:S02]  /*8fd0*/  UISETP.NE.AND UP0, UPT, UR37, URZ, UPT ;  /* 0x000000ff2500728c */ /* 0x000fe4000bf05270 */
[----:B------:R-:W-:Y:S04]  /*8fe0*/  UISETP.NE.AND UP1, UPT, UR5, 0x4, UPT ;  /* 0x000000040500788c */ /* 0x000fe8000bf25270 */
[----:B------:R-:W-:Y:S01]  /*8ff0*/  USEL UR48, UR5, URZ, UP1 ;  /* 0x000000ff05307287 */ /* 0x000fe20008800000 */
[----:B------:R2:W-:Y:S01]  /*9000*/  @P6 SYNCS.ARRIVE.TRANS64.RED.A1T0 RZ, [R0+URZ], RZ ;  /* 0x000000ff00ff69a7 */ /* 0x0005e200081004ff */
[----:B------:R-:W-:Y:S01]  /*9010*/  UMOV UR4, 0xa0 ;  /* 0x000000a000047882 */ /* 0x000fe20000000000 */
[----:B------:R-:W-:Y:S01]  /*9020*/  BSSY B1, `(.L_x_119) ;  /* 0x0000035000017945 */ /* 0x000fe20003800000 */
[----:B------:R-:W-:Y:S01]  /*9030*/  USEL UR40, UR4, 0x40, !UP0 ;  /* 0x0000004004287887 */ /* 0x000fe2000c000000 */
[----:B------:R-:W4:Y:S02]  /*9040*/  @P6 SYNCS.PHASECHK.TRANS64.TRYWAIT P0, [R3+URZ+0x60], R104 ;  /* 0x00006068030065a7 */ /* 0x000f2400080011ff */
[----:B----4-:R-:W-:Y:S01]  /*9050*/  @P6 SEL R102, RZ, 0x1, !P0 ;  /* 0x00000001ff666807 */ /* 0x010fe20004000000 */
[----:B--2---:R-:W-:Y:S08]  /*9060*/  @!P6 BRA `(.L_x_120) ;  /* 0x0000000000c0e947 */ /* 0x004ff00003800000 */
[----:B------:R-:W-:Y:S01]  /*9070*/  ISETP.NE.AND P0, PT, R102, RZ, PT ;  /* 0x000000ff6600720c */ /* 0x000fe20003f05270 */
[----:B------:R-:W-:Y:S01]  /*9080*/  BSSY B0, `(.L_x_121) ;  /* 0x0000009000007945 */ /* 0x000fe20003800000 */
[----:B------:R-:W-:Y:S11]  /*9090*/  ISETP.NE.AND P1, PT, R103, RZ, PT ;  /* 0x000000ff6700720c */ /* 0x000ff60003f25270 */
[----:B------:R-:W-:Y:S02]  /*90a0*/  @!UPT UIADD3 URZ, UPT, UPT, URZ, URZ, URZ ;  /* 0x000000fffffff290 */ /* 0x000fe4000fffe0ff */
[C---:B-1----:R-:W-:Y:S02]  /*90b0*/  @P1 IMAD R4, R101.reuse, 0x4000, R73 ;  /* 0x0000400065041824 */ /* 0x042fe400078e0249 */
[----:B------:R-:W-:Y:S01]  /*90c0*/  @P1 IMAD R0, R101, 0x4000, R92 ;  /* 0x0000400065001824 */ /* 0x000fe200078e025c */
[----:B------:R-:W-:Y:S06]  /*90d0*/  @P0 BRA `(.L_x_122) ;  /* 0x00000000000c0947 */ /* 0x000fec0003800000 */
[----:B------:R-:W-:Y:S04]  /*90e0*/  SHF.L.U32 R6, RZ, 0x1f, RZ ;  /* 0x0000001fff067819 */ /* 0x000fe800000006ff */
[----:B------:R-:W1:Y:S02]  /*90f0*/  SYNCS.PHASECHK.TRANS64.TRYWAIT P0, [R3+URZ+0x60], R6 ;  /* 0x00006006030075a7 */ /* 0x000e6400080011ff */
[----:B-1----:R-:W-:Y:S05]  /*9100*/  @!P0 BRA `(.L_x_123) ;  /* 0x0000006400008947 */ /* 0x002fea0003800000 */
.L_x_122:
[----:B------:R-:W-:Y:S05]  /*9110*/  BSYNC B0 ;  /* 0x0000000000007941 */ /* 0x000fea0003800000 */
.L_x_121:
        /* <DEDUP_REMOVED lines=37> */
.L_x_120:
[----:B------:R-:W-:Y:S05]  /*9370*/  BSYNC B1 ;  /* 0x0000000000017941 */ /* 0x000fea0003800000 */
.L_x_119:
[----:B------:R-:W-:Y:S05]  /*9380*/  VIADD R38, R37, UR40 ;  /* 0x0000002825267c36 */ /* 0x000fea0008000000 */
[----:B--2---:R-:W-:Y:S04]  /*9390*/  SHF.R.U32.HI R3, RZ, 0x15, R38 ;  /* 0x00000015ff037819 */ /* 0x004fe80000011626 */
[----:B------:R-:W-:Y:S11]  /*93a0*/  LOP3.LUT P0, RZ, R3, 0x3, R80, 0x48, !PT ;  /* 0x0000000303ff7812 */ /* 0x000ff60007804850 */
[----:B------:R-:W-:Y:S02]  /*93b0*/  @!UPT UIADD3 URZ, UPT, UPT, URZ, URZ, URZ ;  /* 0x000000fffffff290 */ /* 0x000fe4000fffe0ff */
[----:B------:R-:W-:Y:S05]  /*93c0*/  @!P0 BRA `(.L_x_124) ;  /* 0x0000000000408947 */ /* 0x000fea0003800000 */
[----:B------:R-:W2:Y:S01]  /*93d0*/  LDCU.64 UR8, c[0x4][0x70] ;  /* 0x01000e00ff0877ac */ /* 0x000ea20008000a00 */
[----:B-1----:R-:W-:Y:S01]  /*93e0*/  MOV R15, 0x0 ;  /* 0x00000000000f7802 */ /* 0x002fe20000000f00 */
[----:B------:R-:W-:Y:S02]  /*93f0*/  HFMA2 R12, -RZ, RZ, 0, 5.9604644775390625e-08 ;  /* 0x00000001ff0c7431 */ /* 0x000fe400000001ff */
[----:B------:R-:W-:Y:S02]  /*9400*/  IMAD.MOV.U32 R8, RZ, RZ, 0x192 ;  /* 0x00000192ff087424 */ /* 0x000fe400078e00ff */
[----:B------:R-:W-:Y:S01]  /*9410*/  IMAD.MOV.U32 R13, RZ, RZ, RZ ;  /* 0x000000ffff0d7224 */ /* 0x000fe200078e00ff */
[----:B------:R-:W1:Y:S01]  /*9420*/  LDCU.64 UR6, c[0x4][0x78] ;  /* 0x01000f00ff0677ac */ /* 0x000e620008000a00 */
[----:B------:R-:W4:Y:S01]  /*9430*/  LDC.64 R14, c[0x4][R15] ;  /* 0x010000000f0e7b82 */ /* 0x000f220000000a00 */
[----:B------:R-:W5:Y:S01]  /*9440*/  LDCU.64 UR4, c[0x4][0x10] ;  /* 0x01000200ff0477ac */ /* 0x000f620008000a00 */
[----:B--2---:R-:W-:Y:S01]  /*9450*/  MOV R5, UR9 ;  /* 0x0000000900057c02 */ /* 0x004fe20008000f00 */
[----:B------:R-:W-:Y:S01]  /*9460*/  IMAD.U32 R4, RZ, RZ, UR8 ;  /* 0x00000008ff047e24 */ /* 0x000fe2000f8e00ff */
[----:B-1----:R-:W-:Y:S01]  /*9470*/  MOV R7, UR7 ;  /* 0x0000000700077c02 */ /* 0x002fe20008000f00 */
[----:B------:R-:W-:Y:S01]  /*9480*/  IMAD.U32 R6, RZ, RZ, UR6 ;  /* 0x00000006ff067e24 */ /* 0x000fe2000f8e00ff */
[----:B-----5:R-:W-:Y:S01]  /*9490*/  MOV R11, UR5 ;  /* 0x00000005000b7c02 */ /* 0x020fe20008000f00 */
[----:B------:R-:W-:Y:S02]  /*94a0*/  IMAD.U32 R10, RZ, RZ, UR4 ;  /* 0x00000004ff0a7e24 */ /* 0x000fe4000f8e00ff */
[----:B------:R-:W-:Y:S07]  /*94b0*/  LEPC R20, `(.L_x_124) ;  /* 0x000000001014794e */ /* 0x000fee0000000000 */
[----:B---34-:R-:W-:Y:S05]  /*94c0*/  CALL.ABS.NOINC R14 ;  /* 0x000000000e007343 */ /* 0x018fea0003c00000 */
.L_x_124:
[----:B------:R-:W-:Y:S05]  /*94d0*/  WARPSYNC.ALL ;  /* 0x0000000000007948 */ /* 0x000fea0003800000 */
[----:B------:R-:W-:Y:S01]  /*94e0*/  R2UR UR4, R38 ;  /* 0x00000000260472ca */ /* 0x000fe200000e0000 */
[----:B------:R-:W-:Y:S01]  /*94f0*/  BSSY.RECONVERGENT B0, `(.L_x_125) ;  /* 0x000008b000007945 */ /* 0x000fe20003800200 */
[----:B------:R-:W-:Y:S02]  /*9500*/  ISETP.NE.AND P6, PT, R100, RZ, PT ;  /* 0x000000ff6400720c */ /* 0x000fe40003fc5270 */
[----:B------:R-:W-:Y:S02]  /*9510*/  ISETP.NE.AND P0, PT, R95, RZ, PT ;  /* 0x000000ff5f00720c */ /* 0x000fe40003f05270 */
[----:B------:R-:W-:Y:S02]  /*9520*/  MOV R3, UR48 ;  /* 0x0000003000037c02 */ /* 0x000fe40008000f00 */
[----:B------:R-:W-:Y:S05]  /*9530*/  MOV R0, UR54 ;  /* 0x0000003600007c02 */ /* 0x000fea0008000f00 */
[----:B-1----:R-:W1:Y:S02]  /*9540*/  LDTM.x32 R4, tmem[UR4] ;  /* 0x00000004000479ee */ /* 0x002e6400082c0000 */
        /* <DEDUP_REMOVED lines=133> */
.L_x_126:
[----:B------:R-:W-:Y:S05]  /*9da0*/  BSYNC.RECONVERGENT B0 ;  /* 0x0000000000007941 */ /* 0x000fea0003800200 */
.L_x_125:
[----:B------:R-:W-:Y:S01]  /*9db0*/  BAR.SYNC.DEFER_BLOCKING 0x1, 0x80 ;  /* 0x0042000000007b1d */ /* 0x000fe20000010000 */
[----:B------:R-:W-:Y:S01]  /*9dc0*/  UIADD3 UR5, UPT, UPT, UR48, 0x1, URZ ;  /* 0x0000000130057890 */ /* 0x000fe2000fffe0ff */
[----:B------:R-:W-:Y:S01]  /*9dd0*/  HFMA2 R39, -RZ, RZ, 0, 0 ;  /* 0x00000000ff277431 */ /* 0x000fe200000001ff */
        /* <DEDUP_REMOVED lines=20> */
.L_x_130:
[----:B------:R-:W-:Y:S05]  /*9f20*/  BSYNC B0 ;  /* 0x0000000000007941 */ /* 0x000fea0003800000 */
.L_x_129:
[----:B------:R-:W-:Y:S11]  /*9f30*/  ISETP.NE.AND P0, PT, R103, RZ, PT ;  /* 0x000000ff6700720c */ /* 0x000ff60003f05270 */
[----:B------:R-:W-:Y:S02]  /*9f40*/  @!UPT UIADD3 URZ, UPT, UPT, URZ, URZ, URZ ;  /* 0x000000fffffff290 */ /* 0x000fe4000fffe0ff */
[----:B------:R2:W4:Y:S01]  /*9f50*/  @P0 LDS R40, [R4+0x200] ;  /* 0x0002000004280984 */ /* 0x0005220000000800 */
[C---:B-1----:R-:W-:Y:S02]  /*9f60*/  @P0 IMAD R3, R101.reuse, 0x4000, R79 ;  /* 0x0000400065030824 */ /* 0x042fe400078e024f */
[C---:B------:R-:W-:Y:S01]  /*9f70*/  @P0 IMAD R5, R101.reuse, 0x4000, R90 ;  /* 0x0000400065050824 */ /* 0x040fe200078e025a */
[----:B------:R2:W1:Y:S01]  /*9f80*/  @P0 LDS R45, [R4+0x400] ;  /* 0x00040000042d0984 */ /* 0x0004620000000800 */
[----:B------:R-:W-:Y:S03]  /*9f90*/  VIADD R101, R101, 0x1 ;  /* 0x0000000165657836 */ /* 0x000fe60000000000 */
        /* <DEDUP_REMOVED lines=29> */
[----:B------:R2:W1:Y:S01]  /*a170*/  @P0 LDS R72, [R5+0xe00] ;  /* 0x000e000005480984 */ /* 0x0004620000000800 */
[C---:B------:R-:W-:Y:S04]  /*a180*/  ISETP.NE.AND P0, PT, R101.reuse, 0x4, PT ;  /* 0x000000046500780c */ /* 0x040fe80003f05270 */
[----:B------:R-:W-:Y:S02]  /*a190*/  SEL R101, R101, RZ, P0 ;  /* 0x000000ff65657207 */ /* 0x000fe40000000000 */
[----:B----4-:R-:W-:Y:S02]  /*a1a0*/  SEL R39, RZ, 0x1, P0 ;  /* 0x00000001ff277807 */ /* 0x010fe40000000000 */
.L_x_128:
[----:B------:R-:W-:Y:S05]  /*a1b0*/  BSYNC B1 ;  /* 0x0000000000017941 */ /* 0x000fea0003800000 */
.L_x_127:
        /* <DEDUP_REMOVED lines=21> */
.L_x_132:
        /* <DEDUP_REMOVED lines=9> */
[----:B------:R-:W-:Y:S02]  /*a3a0*/  @P6 SHF.L.U32 R104, R39, 0x1f, RZ ;  /* 0x0000001f27686819 */ /* 0x000fe400000006ff */
        /* <DEDUP_REMOVED lines=131> */
.L_x_134:
[----:B------:R-:W-:Y:S05]  /*abe0*/  BSYNC.RECONVERGENT B0 ;  /* 0x0000000000007941 */ /* 0x000fea0003800200 */
.L_x_133:
        /* <DEDUP_REMOVED lines=19> */
[----:B------:R-:W-:Y:S04]  /*ad20*/  SHF.L.U32 R6, R39, 0x1f, RZ ;  /* 0x0000001f27067819 */ /* 0x000fe800000006ff */
[----:B------:R-:W1:Y:S02]  /*ad30*/  SYNCS.PHASECHK.TRANS64.TRYWAIT P0, [R3+URZ+0x60], R6 ;  /* 0x00006006030075a7 */ /* 0x000e6400080011ff */
[----:B-1----:R-:W-:Y:S05]  /*ad40*/  @!P0 BRA `(.L_x_139) ;  /* 0x0000004800188947 */ /* 0x002fea0003800000 */
.L_x_138:
[----:B------:R-:W-:Y:S05]  /*ad50*/  BSYNC B0 ;  /* 0x0000000000007941 */ /* 0x000fea0003800000 */
.L_x_137:
[----:B------:R-:W-:Y:S11]  /*ad60*/  ISETP.NE.AND P0, PT, R103, RZ, PT ;  /* 0x000000ff6700720c */ /* 0x000ff60003f05270 */
[----:B------:R-:W-:Y:S02]  /*ad70*/  @!UPT UIADD3 URZ, UPT, UPT, URZ, URZ, URZ ;  /* 0x000000fffffff290 */ /* 0x000fe4000fffe0ff */
[----:B------:R-:W2:Y:S01]  /*ad80*/  @P0 LDS R40, [R4+0x200] ;  /* 0x0002000004280984 */ /* 0x000ea20000000800 */
[C---:B-1----:R-:W-:Y:S02]  /*ad90*/  @P0 IMAD R3, R101.reuse, 0x4000, R79 ;  /* 0x0000400065030824 */ /* 0x042fe400078e024f */
[C---:B------:R-:W-:Y:S01]  /*ada0*/  @P0 IMAD R5, R101.reuse, 0x4000, R90 ;  /* 0x0000400065050824 */ /* 0x040fe200078e025a */
[----:B------:R-:W4:Y:S01]  /*adb0*/  @P0 LDS R45, [R4+0x400] ;  /* 0x00040000042d0984 */ /* 0x000f220000000800 */
[----:B------:R-:W-:Y:S03]  /*adc0*/  VIADD R101, R101, 0x1 ;  /* 0x0000000165657836 */ /* 0x000fe60000000000 */
[----:B------:R-:W1:Y:S04]  /*add0*/  @P0 LDS R49, [R4+0x600] ;  /* 0x0006000004310984 */ /* 0x000e680000000800 */
        /* <DEDUP_REMOVED lines=30> */
[----:B-----5:R-:W-:Y:S02]  /*afc0*/  SEL R0, RZ, 0x1, P0 ;  /* 0x00000001ff007807 */ /* 0x020fe40000000000 */
[----:B------:R-:W-:Y:S02]  /*afd0*/  SEL R101, R101, RZ, P0 ;  /* 0x000000ff65657207 */ /* 0x000fe40000000000 */
[----:B--2-4-:R-:W-:Y:S02]  /*afe0*/  LOP3.LUT R39, R39, R0, RZ, 0x3c, !PT ;  /* 0x0000000027277212 */ /* 0x014fe400078e3cff */
.L_x_136:
[----:B------:R-:W-:Y:S05]  /*aff0*/  BSYNC B1 ;  /* 0x0000000000017941 */ /* 0x000fea0003800000 */
.L_x_135:
[----:B------:R-:W-:Y:S05]  /*b000*/  VIADD R38, R37, UR40 ;  /* 0x0000002825267c36 */ /* 0x000fea0008000000 */
[----:B-1----:R-:W-:Y:S04]  /*b010*/  SHF.R.U32.HI R3, RZ, 0x15, R38 ;  /* 0x00000015ff037819 */ /* 0x002fe80000011626 */
[----:B------:R-:W-:Y:S11]  /*b020*/  LOP3.LUT P0, RZ, R3, 0x3, R80, 0x48, !PT ;  /* 0x0000000303ff7812 */ /* 0x000ff60007804850 */
[----:B------:R-:W-:Y:S02]  /*b030*/  @!UPT UIADD3 URZ, UPT, UPT, URZ, URZ, URZ ;  /* 0x000000fffffff290 */ /* 0x000fe4000fffe0ff */
[----:B------:R-:W-:Y:S05]  /*b040*/  @!P0 BRA `(.L_x_140) ;  /* 0x0000000000408947 */ /* 0x000fea0003800000 */
[----:B------:R-:W1:Y:S01]  /*b050*/  LDCU.64 UR8, c[0x4][0x70] ;  /* 0x01000e00ff0877ac */ /* 0x000e620008000a00 */
[----:B------:R-:W-:Y:S01]  /*b060*/  MOV R15, 0x0 ;  /* 0x00000000000f7802 */ /* 0x000fe20000000f00 */
[----:B------:R-:W-:Y:S02]  /*b070*/  HFMA2 R12, -RZ, RZ, 0, 5.9604644775390625e-08 ;  /* 0x00000001ff0c7431 */ /* 0x000fe400000001ff */
[----:B------:R-:W-:Y:S02]  /*b080*/  IMAD.MOV.U32 R8, RZ, RZ, 0x192 ;  /* 0x00000192ff087424 */ /* 0x000fe400078e00ff */
[----:B------:R-:W-:Y:S01]  /*b090*/  IMAD.MOV.U32 R13, RZ, RZ, RZ ;  /* 0x000000ffff0d7224 */ /* 0x000fe200078e00ff */
[----:B------:R-:W2:Y:S01]  /*b0a0*/  LDCU.64 UR6, c[0x4][0x78] ;  /* 0x01000f00ff0677ac */ /* 0x000ea20008000a00 */
[----:B------:R-:W4:Y:S01]  /*b0b0*/  LDC.64 R14, c[0x4][R15] ;  /* 0x010000000f0e7b82 */ /* 0x000f220000000a00 */
[----:B------:R-:W5:Y:S01]  /*b0c0*/  LDCU.64 UR4, c[0x4][0x10] ;  /* 0x01000200ff0477ac */ /* 0x000f620008000a00 */
[----:B-1----:R-:W-:Y:S01]  /*b0d0*/  MOV R5, UR9 ;  /* 0x0000000900057c02 */ /* 0x002fe20008000f00 */
[----:B------:R-:W-:Y:S01]  /*b0e0*/  IMAD.U32 R4, RZ, RZ, UR8 ;  /* 0x00000008ff047e24 */ /* 0x000fe2000f8e00ff */
[----:B--2---:R-:W-:Y:S01]  /*b0f0*/  MOV R7, UR7 ;  /* 0x0000000700077c02 */ /* 0x004fe20008000f00 */
[----:B------:R-:W-:Y:S01]  /*b100*/  IMAD.U32 R6, RZ, RZ, UR6 ;  /* 0x00000006ff067e24 */ /* 0x000fe2000f8e00ff */
[----:B-----5:R-:W-:Y:S01]  /*b110*/  MOV R11, UR5 ;  /* 0x00000005000b7c02 */ /* 0x020fe20008000f00 */
[----:B------:R-:W-:Y:S02]  /*b120*/  IMAD.U32 R10, RZ, RZ, UR4 ;  /* 0x00000004ff0a7e24 */ /* 0x000fe4000f8e00ff */
[----:B------:R-:W-:Y:S07]  /*b130*/  LEPC R20, `(.L_x_140) ;  /* 0x000000001014794e */ /* 0x000fee0000000000 */
[----:B---34-:R-:W-:Y:S05]  /*b140*/  CALL.ABS.NOINC R14 ;  /* 0x000000000e007343 */ /* 0x018fea0003c00000 */
.L_x_140:
[----:B------:R-:W-:Y:S05]  /*b150*/  WARPSYNC.ALL ;  /* 0x0000000000007948 */ /* 0x000fea0003800000 */
[----:B------:R-:W-:Y:S01]  /*b160*/  R2UR UR4, R38 ;  /* 0x00000000260472ca */ /* 0x000fe200000e0000 */
[----:B------:R-:W-:Y:S01]  /*b170*/  BSSY.RECONVERGENT B0, `(.L_x_141) ;  /* 0x000008d000007945 */ /* 0x000fe20003800200 */
[----:B------:R-:W-:Y:S02]  /*b180*/  ISETP.NE.AND P6, PT, R100, RZ, PT ;  /* 0x000000ff6400720c */ /* 0x000fe40003fc5270 */
[----:B------:R-:W-:Y:S02]  /*b190*/  ISETP.NE.AND P0, PT, R95, RZ, PT ;  /* 0x000000ff5f00720c */ /* 0x000fe40003f05270 */
[----:B------:R-:W-:Y:S02]  /*b1a0*/  MOV R3, UR50 ;  /* 0x0000003200037c02 */ /* 0x000fe40008000f00 */
[----:B------:R-:W-:Y:S05]  /*b1b0*/  MOV R0, UR54 ;  /* 0x0000003600007c02 */ /* 0x000fea0008000f00 */
[----:B------:R-:W1:Y:S02]  /*b1c0*/  LDTM.x32 R4, tmem[UR4] ;  /* 0x00000004000479ee */ /* 0x000e6400082c0000 */
        /* <DEDUP_REMOVED lines=109> */
[----:B------:R-:W-:Y:S02]  /*b8a0*/  UIADD3 UR5, UPT, UPT, UR46, 0x200, URZ ;  /* 0x000002002e057890 */ /* 0x000fe4000fffe0ff */
[----:B------:R-:W-:Y:S02]  /*b8b0*/  UIADD3 UR4, UP0, UPT, UR56, 0x880, URZ ;  /* 0x0000088038047890 */ /* 0x000fe4000ff1e0ff */
[----:B------:R-:W-:Y:S02]  /*b8c0*/  UIADD3 UR10, UPT, UPT, UR53, UR40, URZ ;  /* 0x00000028350a7290 */ /* 0x000fe4000fffe0ff */
[----:B------:R-:W-:Y:S01]  /*b8d0*/  MOV R88, UR5 ;  /* 0x0000000500587c02 */ /* 0x000fe20008000f00 */
[----:B------:R-:W-:Y:S01]  /*b8e0*/  UIADD3.X UR5, UPT, UPT, URZ, UR57, URZ, UP0, !UPT ;  /* 0x00000039ff057290 */ /* 0x000fe200087fe4ff */
[----:B------:R-:W-:Y:S02]  /*b8f0*/  UMOV UR9, UR49 ;  /* 0x0000003100097c82 */ /* 0x000fe40008000000 */
[----:B------:R-:W-:Y:S01]  /*b900*/  R2UR UR8, R88 ;  /* 0x00000000580872ca */ /* 0x000fe200000e0000 */
[----:B------:R-:W-:Y:S01]  /*b910*/  UMOV UR11, UR36 ;  /* 0x00000024000b7c82 */ /* 0x000fe20008000000 */
[----:B------:R-:W-:Y:S02]  /*b920*/  UIADD3 UR17, UPT, UPT, UR49, 0x20, URZ ;  /* 0x0000002031117890 */ /* 0x000fe4000fffe0ff */
[----:B------:R-:W-:Y:S01]  /*b930*/  UIADD3 UR16, UPT, UPT, UR46, 0x1200, URZ ;  /* 0x000012002e107890 */ /* 0x000fe2000fffe0ff */
        /* <DEDUP_REMOVED lines=12> */
[----:B------:R2:W-:Y:S05]  /*ba00*/  UTMASTG.3D [UR20], [UR4] ;  /* 0x00000014040073b5 */ /* 0x0005ea0008010000 */
[----:B------:R2:W-:Y:S01]  /*ba10*/  UTMASTG.3D [UR12], [UR4] ;  /* 0x0000000c040073b5 */ /* 0x0005e20008010000 */
[----:B------:R0:W-:Y:S01]  /*ba20*/  UTMACMDFLUSH ;  /* 0x00000000000079b7 */ /* 0x0001e20000000000 */
[----:B--2---:R-:W-:Y:S04]  /*ba30*/  DEPBAR.LE SB0, 0x1 ;  /* 0x000080400000791a */ /* 0x004fe80000000000 */
.L_x_142:
[----:B------:R-:W-:Y:S05]  /*ba40*/  BSYNC.RECONVERGENT B0 ;  /* 0x0000000000007941 */ /* 0x000fea0003800200 */
.L_x_141:
        /* <DEDUP_REMOVED lines=22> */
.L_x_146:
[----:B------:R-:W-:Y:S05]  /*bbb0*/  BSYNC B0 ;  /* 0x0000000000007941 */ /* 0x000fea0003800000 */
.L_x_145:
        /* <DEDUP_REMOVED lines=41> */
.L_x_144:
[----:B------:R-:W-:Y:S05]  /*be50*/  BSYNC B1 ;  /* 0x0000000000017941 */ /* 0x000fea0003800000 */
.L_x_143:
        /* <DEDUP_REMOVED lines=21> */
.L_x_148:
        /* <DEDUP_REMOVED lines=141> */
.L_x_150:
[----:B------:R-:W-:Y:S05]  /*c880*/  BSYNC.RECONVERGENT B0 ;  /* 0x0000000000007941 */ /* 0x000fea0003800200 */
.L_x_149:
        /* <DEDUP_REMOVED lines=22> */
.L_x_154:
[----:B------:R-:W-:Y:S05]  /*c9f0*/  BSYNC B0 ;  /* 0x0000000000007941 */ /* 0x000fea0003800000 */
.L_x_153:
        /* <DEDUP_REMOVED lines=41> */
.L_x_152:
[----:B------:R-:W-:Y:S05]  /*cc90*/  BSYNC B1 ;  /* 0x0000000000017941 */ /* 0x000fea0003800000 */
.L_x_151:
        /* <DEDUP_REMOVED lines=21> */
.L_x_156:
        /* <DEDUP_REMOVED lines=141> */
.L_x_158:
[----:B------:R-:W-:Y:S05]  /*d6c0*/  BSYNC.RECONVERGENT B0 ;  /* 0x0000000000007941 */ /* 0x000fea0003800200 */
.L_x_157:
[----:B------:R-:W-:Y:S01]  /*d6d0*/  BAR.SYNC.DEFER_BLOCKING 0x1, 0x80 ;  /* 0x0042000000007b1d */ /* 0x000fe20000010000 */
[----:B------:R-:W-:Y:S02]  /*d6e0*/  UIADD3 UR4, UPT, UPT, UR47, 0x1, URZ ;  /* 0x000000012f047890 */ /* 0x000fe4000fffe0ff */
[----:B------:R-:W-:Y:S02]  /*d6f0*/  UISETP.NE.AND UP0, UPT, UR37, URZ, UPT ;  /* 0x000000ff2500728c */ /* 0x000fe4000bf05270 */
[----:B------:R-:W-:Y:S02]  /*d700*/  UISETP.NE.AND UP1, UPT, UR4, 0x4, UPT ;  /* 0x000000040400788c */ /* 0x000fe4000bf25270 */
[----:B------:R-:W-:Y:S02]  /*d710*/  USEL UR40, URZ, 0xe0, !UP0 ;  /* 0x000000e0ff287887 */ /* 0x000fe4000c000000 */
[----:B------:R-:W-:Y:S01]  /*d720*/  USEL UR52, UR4, URZ, UP1 ;  /* 0x000000ff04347287 */ /* 0x000fe20008800000 */
[----:B------:R2:W-:Y:S01]  /*d730*/  @P6 SYNCS.ARRIVE.TRANS64.RED.A1T0 RZ, [R0+URZ], RZ ;  /* 0x000000ff00ff69a7 */ /* 0x0005e200081004ff */
[----:B------:R-:W-:Y:S01]  /*d740*/  BSSY B1, `(.L_x_159) ;  /* 0x0000033000017945 */ /* 0x000fe20003800000 */
[----:B------:R-:W4:Y:S02]  /*d750*/  @P6 SYNCS.PHASECHK.TRANS64.TRYWAIT P0, [R3+URZ+0x60], R104 ;  /* 0x00006068030065a7 */ /* 0x000f2400080011ff */
[----:B----4-:R-:W-:Y:S01]  /*d760*/  @P6 SEL R102, RZ, 0x1, !P0 ;  /* 0x00000001ff666807 */ /* 0x010fe20004000000 */
[----:B--2---:R-:W-:Y:S06]  /*d770*/  @!P6 BRA `(.L_x_160) ;  /* 0x0000000000bce947 */ /* 0x004fec0003800000 */
        /* <DEDUP_REMOVED lines=10> */
.L_x_162:
[----:B------:R-:W-:Y:S05]  /*d820*/  BSYNC B0 ;  /* 0x0000000000007941 */ /* 0x000fea0003800000 */
.L_x_161:
[----:B------:R-:W-:Y:S11]  /*d830*/  ISETP.NE.AND P0, PT, R103, RZ, PT ;  /* 0x000000ff6700720c */ /* 0x000ff60003f05270 */
[----:B------:R-:W-:Y:S02]  /*d840*/  @!UPT UIADD3 URZ, UPT, UPT, URZ, URZ, URZ ;  /* 0x000000fffffff290 */ /* 0x000fe4000fffe0ff */
[----:B------:R2:W4:Y:S01]  /*d850*/  @P0 LDS R40, [R4+0x200] ;  /* 0x0002000004280984 */ /* 0x0005220000000800 */
[C---:B-1----:R-:W-:Y:S01]  /*d860*/  @P0 IMAD R3, R101.reuse, 0x4000, R79 ;  /* 0x0000400065030824 */ /* 0x042fe200078e024f */
[----:B------:R-:W-:Y:S02]  /*d870*/  @P0 LEA R101, R101, R90, 0xe ;  /* 0x0000005a65650211 */ /* 0x000fe400078e70ff */
        /* <DEDUP_REMOVED lines=31> */
.L_x_160:
[----:B------:R-:W-:Y:S05]  /*da70*/  BSYNC B1 ;  /* 0x0000000000017941 */ /* 0x000fea0003800000 */
.L_x_159:
        /* <DEDUP_REMOVED lines=21> */
.L_x_164:
[----:B------:R-:W-:Y:S05]  /*dbd0*/  WARPSYNC.ALL ;  /* 0x0000000000007948 */ /* 0x000fea0003800000 */
[----:B------:R-:W-:Y:S01]  /*dbe0*/  R2UR UR4, R37 ;  /* 0x00000000250472ca */ /* 0x000fe200000e0000 */
[----:B------:R-:W-:Y:S01]  /*dbf0*/  BSSY.RECONVERGENT B0, `(.L_x_165) ;  /* 0x0000083000007945 */ /* 0x000fe20003800200 */
[----:B------:R-:W-:Y:S11]  /*dc00*/  ISETP.NE.AND P0, PT, R95, RZ, PT ;  /* 0x000000ff5f00720c */ /* 0x000ff60003f05270 */
[----:B-1----:R-:W1:Y:S02]  /*dc10*/  LDTM.x32 R4, tmem[UR4] ;  /* 0x00000004000479ee */ /* 0x002e6400082c0000 */
        /* <DEDUP_REMOVED lines=128> */
.L_x_166:
[----:B------:R-:W-:Y:S05]  /*e420*/  BSYNC.RECONVERGENT B0 ;  /* 0x0000000000007941 */ /* 0x000fea0003800200 */
.L_x_165:
[----:B------:R-:W-:Y:S01]  /*e430*/  BAR.SYNC.DEFER_BLOCKING 0x1, 0x80 ;  /* 0x0042000000007b1d */ /* 0x000fe20000010000 */
[----:B------:R-:W-:Y:S09]  /*e440*/  UISETP.NE.AND UP0, UPT, UR55, -0x8, UPT ;  /* 0xfffffff83700788c */ /* 0x000ff2000bf05270 */
[----:B------:R-:W-:Y:S05]  /*e450*/  BRA.U !UP0, `(.L_x_167) ;  /* 0x0000000108287547 */ /* 0x000fea000b800000 */
[----:B------:R-:W-:Y:S01]  /*e460*/  ISETP.NE.AND P0, PT, R100, RZ, PT ;  /* 0x000000ff6400720c */ /* 0x000fe20003f05270 */
[----:B------:R-:W-:Y:S01]  /*e470*/  IMAD.U32 R3, RZ, RZ, UR52 ;  /* 0x00000034ff037e24 */ /* 0x000fe2000f8e00ff */
[----:B------:R-:W-:Y:S01]  /*e480*/  UIADD3 UR4, UPT, UPT, UR52, 0x1, URZ ;  /* 0x0000000134047890 */ /* 0x000fe2000fffe0ff */
[----:B------:R-:W-:Y:S03]  /*e490*/  IMAD.U32 R0, RZ, RZ, UR54 ;  /* 0x00000036ff007e24 */ /* 0x000fe6000f8e00ff */
[----:B------:R-:W-:Y:S04]  /*e4a0*/  UISETP.NE.AND UP0, UPT, UR4, 0x4, UPT ;  /* 0x000000040400788c */ /* 0x000fe8000bf05270 */
[----:B------:R-:W-:Y:S03]  /*e4b0*/  USEL UR52, UR4, URZ, UP0 ;  /* 0x000000ff04347287 */ /* 0x000fe60008000000 */
[----:B------:R-:W-:Y:S05]  /*e4c0*/  @P0 LEA R3, R3, UR46, 0x3 ;  /* 0x0000002e03030c11 */ /* 0x000fea000f8e18ff */
[----:B------:R-:W-:Y:S05]  /*e4d0*/  @P0 VIADD R3, R3, 0x80 ;  /* 0x0000008003030836 */ /* 0x000fea0000000000 */
[----:B------:R-:W-:Y:S04]  /*e4e0*/  @P0 PRMT R0, R0, 0x654, R3 ;  /* 0x0000065400000816 */ /* 0x000fe80000000003 */
[----:B------:R2:W-:Y:S03]  /*e4f0*/  @P0 SYNCS.ARRIVE.TRANS64.RED.A1T0 RZ, [R0+URZ], RZ ;  /* 0x000000ff00ff09a7 */ /* 0x0005e600081004ff */
.L_x_167:
[----:B------:R-:W-:Y:S01]  /*e500*/  R2UR UR6, R99 ;  /* 0x00000000630672ca */ /* 0x000fe200000e0000 */
[----:B------:R-:W-:Y:S01]  /*e510*/  UIADD3 UR55, UPT, UPT, UR55, 0x8, URZ ;  /* 0x0000000837377890 */ /* 0x000fe2000fffe0ff */
[----:B------:R-:W-:Y:S01]  /*e520*/  R2UR UR5, R85 ;  /* 0x00000000550572ca */ /* 0x000fe200000e0000 */
[----:B------:R-:W-:Y:S01]  /*e530*/  ULOP3.LUT UR37, UR37, 0x1, URZ, 0x3c, !UPT ;  /* 0x0000000125257892 */ /* 0x000fe2000f8e3cff */
[----:B------:R-:W-:Y:S02]  /*e540*/  R2UR UR4, R86 ;  /* 0x00000000560472ca */ /* 0x000fe400000e0000 */
[----:B------:R-:W-:Y:S02]  /*e550*/  R2UR UR36, R97 ;  /* 0x00000000612472ca */ /* 0x000fe400000e0000 */
[C---:B------:R-:W-:Y:S04]  /*e560*/  ISETP.NE.AND P0, PT, R91.reuse, 0x2, PT ;  /* 0x000000025b00780c */ /* 0x040fe80003f05270 */
[----:B--2---:R-:W-:Y:S01]  /*e570*/  SEL R0, RZ, 0x1, P0 ;  /* 0x00000001ff007807 */ /* 0x004fe20000000000 */
[----:B------:R-:W-:Y:S01]  /*e580*/  UISETP.NE.AND UP0, UPT, UR6, URZ, UPT ;  /* 0x000000ff0600728c */ /* 0x000fe2000bf05270 */
[----:B------:R-:W-:Y:S01]  /*e590*/  SEL R91, R91, RZ, P0 ;  /* 0x000000ff5b5b7207 */ /* 0x000fe20000000000 */
[----:B------:R-:W-:Y:S01]  /*e5a0*/  UIADD3 UR27, UPT, UPT, UR38, UR5, URZ ;  /* 0x00000005261b7290 */ /* 0x000fe2000fffe0ff */
[----:B------:R-:W-:Y:S01]  /*e5b0*/  LOP3.LUT R93, R93, R0, RZ, 0x3c, !PT ;  /* 0x000000005d5d7212 */ /* 0x000fe200078e3cff */
[----:B------:R-:W-:Y:S05]  /*e5c0*/  UIADD3 UR26, UPT, UPT, UR39, UR4, URZ ;  /* 0x00000004271a7290 */ /* 0x000fea000fffe0ff */
[----:B------:R-:W-:Y:S07]  /*e5d0*/  BRA.U UP0, `(.L_x_168) ;  /* 0xffffff7d00b07547 */ /* 0x000fee000b83ffff */
[----:B------:R-:W-:Y:S01]  /*e5e0*/  R2UR UR4, R87 ;  /* 0x00000000570472ca */ /* 0x000fe200000e0000 */
[----:B------:R-:W-:-:S12]  /*e5f0*/  UIADD3 UR5, UPT, UPT, UR46, 0x100, URZ ;  /* 0x000001002e057890 */ /* 0x000fd8000fffe0ff */
[----:B------:R-:W-:Y:S02]  /*e600*/  UISETP.NE.AND UP0, UPT, UR4, URZ, UPT ;  /* 0x000000ff0400728c */ /* 0x000fe4000bf05270 */
[----:B------:R-:W-:-:S04]  /*e610*/  ULOP3.LUT UR4, UR54, 0x1, URZ, 0x3c, !UPT ;  /* 0x0000000136047892 */ /* 0x000fc8000f8e3cff */
[----:B------:R-:W-:-:S09]  /*e620*/  UPRMT UR4, UR4, 0x654, UR5 ;  /* 0x0000065404047896 */ /* 0x000fd20008000005 */
[----:B------:R-:W-:Y:S01]  /*e630*/  SYNCS.ARRIVE.TRANS64.RED.A1T0 RZ, [UR4], RZ ;  /* 0x000000ffffff79a7 */ /* 0x000fe20008100404 */
[----:B------:R-:W-:Y:S01]  /*e640*/  SYNCS.ARRIVE.TRANS64.A1T0 RZ, [UR46+0x100], RZ ;  /* 0x000100ffffff79a7 */ /* 0x000fe2000810002e */
[----:B------:R-:W-:Y:S05]  /*e650*/  BRA.U !UP0, `(.L_x_169) ;  /* 0x0000000108487547 */ /* 0x000fea000b800000 */
[----:B------:R-:W2:Y:S02]  /*e660*/  LDCU.64 UR4, c[0x0][0xa90] ;  /* 0x00015200ff0477ac */ /* 0x000ea40008000a00 */
[----:B--2---:R-:W-:-:S04]  /*e670*/  UISETP.NE.U32.AND UP0, UPT, UR4, URZ, UPT ;  /* 0x000000ff0400728c */ /* 0x004fc8000bf05070 */
[----:B------:R-:W-:-:S09]  /*e680*/  UISETP.NE.AND.EX UP0, UPT, UR5, URZ, UPT, UP0 ;  /* 0x000000ff0500728c */ /* 0x000fd2000bf05300 */
[----:B------:R-:W-:Y:S05]  /*e690*/  BRA.U UP0, `(.L_x_170) ;  /* 0x00000001000c7547 */ /* 0x000fea000b800000 */
[----:B------:R-:W-:-:S13]  /*e6a0*/  FSETP.NEU.AND P0, PT, R41, RZ, PT ;  /* 0x000000ff2900720b */ /* 0x000fda0003f0d000 */
[----:B------:R-:W-:Y:S05]  /*e6b0*/  @!P0 EXIT ;  /* 0x000000000000894d */ /* 0x000fea0003800000 */
[----:B------:R-:W-:Y:S05]  /*e6c0*/  BRA `(.L_x_169) ;  /* 0x00000000002c7947 */ /* 0x000fea0003800000 */
.L_x_170:
[----:B------:R-:W-:Y:S01]  /*e6d0*/  ISETP.NE.AND P0, PT, R89, RZ, PT ;  /* 0x000000ff5900720c */ /* 0x000fe20003f05270 */
[----:B------:R-:W-:-:S12]  /*e6e0*/  BSSY.RECONVERGENT B0, `(.L_x_169) ;  /* 0x0000009000007945 */ /* 0x000fd80003800200 */
[----:B------:R-:W-:Y:S05]  /*e6f0*/  @P0 BRA `(.L_x_171) ;  /* 0x0000000000140947 */ /* 0x000fea0003800000 */
[----:B------:R-:W2:Y:S02]  /*e700*/  LDCU.64 UR4, c[0x0][0xa88] ;  /* 0x00015100ff0477ac */ /* 0x000ea40008000a00 */
[----:B--2---:R-:W-:-:S04]  /*e710*/  ISETP.NE.U32.AND P0, PT, RZ, UR4, PT ;  /* 0x00000004ff007c0c */ /* 0x004fc8000bf05070 */
[----:B------:R-:W-:-:S13]  /*e720*/  ISETP.NE.AND.EX P0, PT, RZ, UR5, PT, P0 ;  /* 0x00000005ff007c0c */ /* 0x000fda000bf05300 */
[----:B------:R-:W-:Y:S05]  /*e730*/  @!P0 EXIT ;  /* 0x000000000000894d */ /* 0x000fea0003800000 */
[----:B------:R-:W-:Y:S05]  /*e740*/  BRA `(.L_x_172) ;  /* 0x0000000000087947 */ /* 0x000fea0003800000 */
.L_x_171:
[----:B------:R-:W-:-:S13]  /*e750*/  FSETP.NEU.AND P0, PT, R41, RZ, PT ;  /* 0x000000ff2900720b */ /* 0x000fda0003f0d000 */
[----:B------:R-:W-:Y:S05]  /*e760*/  @!P0 EXIT ;  /* 0x000000000000894d */ /* 0x000fea0003800000 */
.L_x_172:
[----:B------:R-:W-:Y:S05]  /*e770*/  BSYNC.RECONVERGENT B0 ;  /* 0x0000000000007941 */ /* 0x000fea0003800200 */
.L_x_169:
[----:B------:R-:W-:Y:S01]  /*e780*/  ULEA UR4, UR52, UR46, 0x3 ;  /* 0x0000002e34047291 */ /* 0x000fe2000f8e18ff */
[----:B------:R-:W-:-:S04]  /*e790*/  DEPBAR.LE SB0, 0x0 ;  /* 0x000080000000791a */ /* 0x000fc80000000000 */
[----:B------:R-:W-:-:S04]  /*e7a0*/  UIADD3 UR4, UPT, UPT, UR4, 0x80, URZ ;  /* 0x0000008004047890 */ /* 0x000fc8000fffe0ff */
[----:B------:R-:W-:-:S09]  /*e7b0*/  UPRMT UR4, UR54, 0x654, UR4 ;  /* 0x0000065436047896 */ /* 0x000fd20008000004 */
[----:B------:R-:W-:Y:S01]  /*e7c0*/  SYNCS.ARRIVE.TRANS64.RED.A1T0 RZ, [UR4], RZ ;  /* 0x000000ffffff79a7 */ /* 0x000fe20008100404 */
[----:B------:R-:W-:Y:S05]  /*e7d0*/  EXIT ;  /* 0x000000000000794d */ /* 0x000fea0003800000 */
.L_x_24:
[----:B------:R1:W1:Y:S02]  /*e7e0*/  SYNCS.PHASECHK.TRANS64.TRYWAIT P0, [R3+URZ+0xf0], R2 ;  /* 0x0000f002030075a7 */ /* 0x00026400080011ff */
[----:B-1----:R-:W-:Y:S05]  /*e7f0*/  @!P0 NANOSLEEP.SYNCS 0x989680 ;  /* 0x009896800000895d */ /* 0x002fea0003900000 */
[----:B------:R-:W1:Y:S02]  /*e800*/  @!P0 SYNCS.PHASECHK.TRANS64 P0, [R3+URZ+0xf0], R2 ;  /* 0x0000f002030085a7 */ /* 0x000e6400080010ff */
[----:B-1----:R-:W-:Y:S05]  /*e810*/  @!P0 BRA `(.L_x_24) ;  /* 0xfffffffc00f08947 */ /* 0x002fea000383ffff */
[----:B------:R-:W-:Y:S05]  /*e820*/  BRA `(.L_x_173) ;  /* 0xffffff3000187947 */ /* 0x000fea000383ffff */
.L_x_27:
[----:B------:R-:W-:-:S07]  /*e830*/  MOV R0, UR9 ;  /* 0x0000000900007c02 */ /* 0x000fce0008000f00 */
.L_x_174:
[----:B-1----:R1:W2:Y:S02]  /*e840*/  SYNCS.PHASECHK.TRANS64.TRYWAIT P0, [R0+URZ+0x30], R3 ;  /* 0x00003003000075a7 */ /* 0x0022a400080011ff */
[----:B--2---:R-:W-:Y:S05]  /*e850*/  @!P0 NANOSLEEP.SYNCS 0x989680 ;  /* 0x009896800000895d */ /* 0x004fea0003900000 */
[----:B------:R-:W2:Y:S02]  /*e860*/  @!P0 SYNCS.PHASECHK.TRANS64 P0, [R0+URZ+0x30], R3 ;  /* 0x00003003000085a7 */ /* 0x000ea400080010ff */
[----:B--2---:R-:W-:Y:S05]  /*e870*/  @!P0 BRA `(.L_x_174) ;  /* 0xfffffffc00f08947 */ /* 0x004fea000383ffff */
[----:B------:R-:W-:Y:S05]  /*e880*/  BRA `(.L_x_26) ;  /* 0xffffff3000807947 */ /* 0x000fea000383ffff */
.L_x_30:
[----:B-1----:R1:W2:Y:S02]  /*e890*/  SYNCS.PHASECHK.TRANS64.TRYWAIT P0, [R3+URZ+0xb0], R0 ;  /* 0x0000b000030075a7 */ /* 0x0022a400080011ff */
[----:B--2---:R-:W-:Y:S05]  /*e8a0*/  @!P0 NANOSLEEP.SYNCS 0x989680 ;  /* 0x009896800000895d */ /* 0x004fea0003900000 */
[----:B------:R-:W2:Y:S02]  /*e8b0*/  @!P0 SYNCS.PHASECHK.TRANS64 P0, [R3+URZ+0xb0], R0 ;  /* 0x0000b000030085a7 */ /* 0x000ea400080010ff */
[----:B--2---:R-:W-:Y:S05]  /*e8c0*/  @!P0 BRA `(.L_x_30) ;  /* 0xfffffffc00f08947 */ /* 0x004fea000383ffff */
[----:B------:R-:W-:Y:S05]  /*e8d0*/  BRA `(.L_x_175) ;  /* 0xffffff3400287947 */ /* 0x000fea000383ffff */
.L_x_34:
[----:B-1----:R-:W-:-:S07]  /*e8e0*/  MOV R0, UR4 ;  /* 0x0000000400007c02 */ /* 0x002fce0008000f00 */
.L_x_176:
[----:B-1----:R1:W2:Y:S02]  /*e8f0*/  SYNCS.PHASECHK.TRANS64.TRYWAIT P0, [R0+URZ], R3 ;  /* 0x00000003000075a7 */ /* 0x0022a400080011ff */
[----:B--2---:R-:W-:Y:S05]  /*e900*/  @!P0 NANOSLEEP.SYNCS 0x989680 ;  /* 0x009896800000895d */ /* 0x004fea0003900000 */
[----:B------:R-:W2:Y:S02]  /*e910*/  @!P0 SYNCS.PHASECHK.TRANS64 P0, [R0+URZ], R3 ;  /* 0x00000003000085a7 */ /* 0x000ea400080010ff */
[----:B--2---:R-:W-:Y:S05]  /*e920*/  @!P0 BRA `(.L_x_176) ;  /* 0xfffffffc00f08947 */ /* 0x004fea000383ffff */
[----:B------:R-:W-:Y:S05]  /*e930*/  BRA `(.L_x_177) ;  /* 0xffffff3800cc7947 */ /* 0x000fea000383ffff */
.L_x_35:
[----:B------:R-:W-:-:S07]  /*e940*/  MOV R0, UR5 ;  /* 0x0000000500007c02 */ /* 0x000fce0008000f00 */
.L_x_178:
[----:B-1----:R1:W2:Y:S02]  /*e950*/  SYNCS.PHASECHK.TRANS64.TRYWAIT P0, [R0+URZ], R3 ;  /* 0x00000003000075a7 */ /* 0x0022a400080011ff */
[----:B--2---:R-:W-:Y:S05]  /*e960*/  @!P0 NANOSLEEP.SYNCS 0x989680 ;  /* 0x009896800000895d */ /* 0x004fea0003900000 */
[----:B------:R-:W2:Y:S02]  /*e970*/  @!P0 SYNCS.PHASECHK.TRANS64 P0, [R0+URZ], R3 ;  /* 0x00000003000085a7 */ /* 0x000ea400080010ff */
[----:B--2---:R-:W-:Y:S05]  /*e980*/  @!P0 BRA `(.L_x_178) ;  /* 0xfffffffc00f08947 */ /* 0x004fea000383ffff */
[----:B------:R-:W-:Y:S05]  /*e990*/  BRA `(.L_x_179) ;  /* 0xffffff3800d87947 */ /* 0x000fea000383ffff */
.L_x_36:
[----:B------:R-:W-:-:S07]  /*e9a0*/  MOV R0, UR5 ;  /* 0x0000000500007c02 */ /* 0x000fce0008000f00 */
.L_x_180:
[----:B-1----:R1:W2:Y:S02]  /*e9b0*/  SYNCS.PHASECHK.TRANS64.TRYWAIT P0, [R0+URZ], R3 ;  /* 0x00000003000075a7 */ /* 0x0022a400080011ff */
[----:B--2---:R-:W-:Y:S05]  /*e9c0*/  @!P0 NANOSLEEP.SYNCS 0x989680 ;  /* 0x009896800000895d */ /* 0x004fea0003900000 */
[----:B------:R-:W2:Y:S02]  /*e9d0*/  @!P0 SYNCS.PHASECHK.TRANS64 P0, [R0+URZ], R3 ;  /* 0x00000003000085a7 */ /* 0x000ea400080010ff */
[----:B--2---:R-:W-:Y:S05]  /*e9e0*/  @!P0 BRA `(.L_x_180) ;  /* 0xfffffffc00f08947 */ /* 0x004fea000383ffff */
[----:B------:R-:W-:Y:S05]  /*e9f0*/  BRA `(.L_x_181) ;  /* 0xffffff3800e47947 */ /* 0x000fea000383ffff */
.L_x_37:
[----:B------:R-:W-:-:S07]  /*ea00*/  MOV R0, UR5 ;  /* 0x0000000500007c02 */ /* 0x000fce0008000f00 */
.L_x_182:
[----:B-1----:R1:W2:Y:S02]  /*ea10*/  SYNCS.PHASECHK.TRANS64.TRYWAIT P0, [R0+URZ], R3 ;  /* 0x00000003000075a7 */ /* 0x0022a400080011ff */
[----:B--2---:R-:W-:Y:S05]  /*ea20*/  @!P0 NANOSLEEP.SYNCS 0x989680 ;  /* 0x009896800000895d */ /* 0x004fea0003900000 */
[----:B------:R-:W2:Y:S02]  /*ea30*/  @!P0 SYNCS.PHASECHK.TRANS64 P0, [R0+URZ], R3 ;  /* 0x00000003000085a7 */ /* 0x000ea400080010ff */
[----:B--2---:R-:W-:Y:S05]  /*ea40*/  @!P0 BRA `(.L_x_182) ;  /* 0xfffffffc00f08947 */ /* 0x004fea000383ffff */
[----:B------:R-:W-:Y:S05]  /*ea50*/  BRA `(.L_x_183) ;  /* 0xffffff3800f07947 */ /* 0x000fea000383ffff */
.L_x_38:
[----:B------:R-:W-:-:S07]  /*ea60*/  MOV R0, UR5 ;  /* 0x0000000500007c02 */ /* 0x000fce0008000f00 */
.L_x_184:
[----:B-1----:R1:W2:Y:S02]  /*ea70*/  SYNCS.PHASECHK.TRANS64.TRYWAIT P0, [R0+URZ], R3 ;  /* 0x00000003000075a7 */ /* 0x0022a400080011ff */
[----:B--2---:R-:W-:Y:S05]  /*ea80*/  @!P0 NANOSLEEP.SYNCS 0x989680 ;  /* 0x009896800000895d */ /* 0x004fea0003900000 */
[----:B------:R-:W2:Y:S02]  /*ea90*/  @!P0 SYNCS.PHASECHK.TRANS64 P0, [R0+URZ], R3 ;  /* 0x00000003000085a7 */ /* 0x000ea400080010ff */
[----:B--2---:R-:W-:Y:S05]  /*eaa0*/  @!P0 BRA `(.L_x_184) ;  /* 0xfffffffc00f08947 */ /* 0x004fea000383ffff */
[----:B------:R-:W-:Y:S05]  /*eab0*/  BRA `(.L_x_185) ;  /* 0xffffff3800fc7947 */ /* 0x000fea000383ffff */
.L_x_41:
[----:B-1----:R1:W2:Y:S02]  /*eac0*/  SYNCS.PHASECHK.TRANS64.TRYWAIT P0, [R0+URZ+0xe0], R5 ;  /* 0x0000e005000075a7 */ /* 0x0022a400080011ff */
[----:B--2---:R-:W-:Y:S05]  /*ead0*/  @!P0 NANOSLEEP.SYNCS 0x989680 ;  /* 0x009896800000895d */ /* 0x004fea0003900000 */
[----:B------:R-:W2:Y:S02]  /*eae0*/  @!P0 SYNCS.PHASECHK.TRANS64 P0, [R0+URZ+0xe0], R5 ;  /* 0x0000e005000085a7 */ /* 0x000ea400080010ff */
[----:B--2---:R-:W-:Y:S05]  /*eaf0*/  @!P0 BRA `(.L_x_41) ;  /* 0xfffffffc00f08947 */ /* 0x004fea000383ffff */
[----:B------:R-:W-:Y:S05]  /*eb00*/  BRA `(.L_x_186) ;  /* 0xffffff3c00587947 */ /* 0x000fea000383ffff */
.L_x_42:
[----:B------:R-:W-:-:S07]  /*eb10*/  MOV R0, UR4 ;  /* 0x0000000400007c02 */ /* 0x000fce0008000f00 */
.L_x_187:
[----:B-1----:R1:W2:Y:S02]  /*eb20*/  SYNCS.PHASECHK.TRANS64.TRYWAIT P0, [R0+URZ+0xc0], R7 ;  /* 0x0000c007000075a7 */ /* 0x0022a400080011ff */
[----:B--2---:R-:W-:Y:S05]  /*eb30*/  @!P0 NANOSLEEP.SYNCS 0x989680 ;  /* 0x009896800000895d */ /* 0x004fea0003900000 */
[----:B------:R-:W2:Y:S02]  /*eb40*/  @!P0 SYNCS.PHASECHK.TRANS64 P0, [R0+URZ+0xc0], R7 ;  /* 0x0000c007000085a7 */ /* 0x000ea400080010ff */
[----:B--2---:R-:W-:Y:S05]  /*eb50*/  @!P0 BRA `(.L_x_187) ;  /* 0xfffffffc00f08947 */ /* 0x004fea000383ffff */
[----:B------:R-:W-:Y:S05]  /*eb60*/  BRA `(.L_x_188) ;  /* 0xffffff3c00687947 */ /* 0x000fea000383ffff */
.L_x_43:
[----:B-1----:R1:W2:Y:S02]  /*eb70*/  SYNCS.PHASECHK.TRANS64.TRYWAIT P1, [R0+URZ+0xb0], R5 ;  /* 0x0000b005000075a7 */ /* 0x0022a400080211ff */
[----:B--2---:R-:W-:Y:S05]  /*eb80*/  @!P1 NANOSLEEP.SYNCS 0x989680 ;  /* 0x009896800000995d */ /* 0x004fea0003900000 */
[----:B------:R-:W2:Y:S02]  /*eb90*/  @!P1 SYNCS.PHASECHK.TRANS64 P1, [R0+URZ+0xb0], R5 ;  /* 0x0000b005000095a7 */ /* 0x000ea400080210ff */
[----:B--2---:R-:W-:Y:S05]  /*eba0*/  @!P1 BRA `(.L_x_43) ;  /* 0xfffffffc00f09947 */ /* 0x004fea000383ffff */
[----:B------:R-:W-:Y:S05]  /*ebb0*/  BRA `(.L_x_189) ;  /* 0xffffff3c00987947 */ /* 0x000fea000383ffff */
.L_x_46:
[----:B------:R-:W-:-:S07]  /*ebc0*/  MOV R0, UR4 ;  /* 0x0000000400007c02 */ /* 0x000fce0008000f00 */
.L_x_190:
[----:B-1----:R1:W2:Y:S02]  /*ebd0*/  SYNCS.PHASECHK.TRANS64.TRYWAIT P0, [R0+URZ+0xc0], R3 ;  /* 0x0000c003000075a7 */ /* 0x0022a400080011ff */
[----:B--2---:R-:W-:Y:S05]  /*ebe0*/  @!P0 NANOSLEEP.SYNCS 0x989680 ;  /* 0x009896800000895d */ /* 0x004fea0003900000 */
[----:B------:R-:W2:Y:S02]  /*ebf0*/  @!P0 SYNCS.PHASECHK.TRANS64 P0, [R0+URZ+0xc0], R3 ;  /* 0x0000c003000085a7 */ /* 0x000ea400080010ff */
[----:B--2---:R-:W-:Y:S05]  /*ec00*/  @!P0 BRA `(.L_x_190) ;  /* 0xfffffffc00f08947 */ /* 0x004fea000383ffff */
[----:B------:R-:W-:Y:S05]  /*ec10*/  BRA `(.L_x_45) ;  /* 0xffffff3c00ec7947 */ /* 0x000fea000383ffff */
.L_x_55:
[----:B-1----:R-:W-:-:S04]  /*ec20*/  MOV R5, UR5 ;  /* 0x0000000500057c02 */ /* 0x002fc80008000f00 */
[----:B------:R1:W2:Y:S03]  /*ec30*/  SYNCS.PHASECHK.TRANS64.TRYWAIT P0, [R5+URZ+0x8], R6 ;  /* 0x00000806050075a7 */ /* 0x0002a600080011ff */
[----:B--2---:R-:W-:Y:S05]  /*ec40*/  @!P0 NANOSLEEP.SYNCS 0x989680 ;  /* 0x009896800000895d */ /* 0x004fea0003900000 */
[----:B------:R-:W2:Y:S02]  /*ec50*/  @!P0 SYNCS.PHASECHK.TRANS64 P0, [R5+URZ+0x8], R6 ;  /* 0x00000806050085a7 */ /* 0x000ea400080010ff */
[----:B--2---:R-:W-:Y:S05]  /*ec60*/  @!P0 BRA `(.L_x_55) ;  /* 0xfffffffc00ec8947 */ /* 0x004fea000383ffff */
[----:B------:R-:W-:Y:S05]  /*ec70*/  BRA `(.L_x_54) ;  /* 0xffffff4000a47947 */ /* 0x000fea000383ffff */
.L_x_57:
[----:B------:R-:W-:Y:S01]  /*ec80*/  BSSY B0, `(.L_x_191) ;  /* 0x0000006000007945 */ /* 0x000fe20003800000 */
[----:B------:R-:W-:-:S07]  /*ec90*/  MOV R15, 0xffffffff ;  /* 0xffffffff000f7802 */ /* 0x000fce0000000f00 */
[----:B-1---5:R-:W-:Y:S05]  /*eca0*/  WARPSYNC.COLLECTIVE R15, `(.L_x_192) ;  /* 0x000000000f0c7348 */ /* 0x022fea0003c00000 */
[----:B------:R-:W-:Y:S02]  /*ecb0*/  ELECT P6, UR79, PT ;  /* 0x00000000004f782f */ /* 0x000fe400038c0000 */
[----:B------:R-:W-:Y:S01]  /*ecc0*/  MOV R14, UR79 ;  /* 0x0000004f000e7c02 */ /* 0x000fe20008000f00 */
[----:B-1---5:R-:W-:Y:S10]  /*ecd0*/  ENDCOLLECTIVE ;  /* 0x000000000000791b */ /* 0x022ff40003800000 */
.L_x_192:
[----:B------:R-:W-:Y:S05]  /*ece0*/  BSYNC B0 ;  /* 0x0000000000007941 */ /* 0x000fea0003800000 */
.L_x_191:
[----:B------:R-:W-:Y:S01]  /*ecf0*/  PLOP3.LUT P0, PT, P6, PT, PT, 0x80, 0x8 ;  /* 0x000000000008781c */ /* 0x000fe2000370f070 */
[----:B------:R-:W-:-:S12]  /*ed00*/  BRA `(.L_x_193) ;  /* 0xffffff4000d07947 */ /* 0x000fd8000383ffff */
.L_x_59:
[----:B-1----:R-:W-:-:S04]  /*ed10*/  MOV R3, UR5 ;  /* 0x0000000500037c02 */ /* 0x002fc80008000f00 */
[----:B------:R1:W2:Y:S03]  /*ed20*/  SYNCS.PHASECHK.TRANS64.TRYWAIT P0, [R3+URZ+0x8], R4 ;  /* 0x00000804030075a7 */ /* 0x0002a600080011ff */
[----:B--2---:R-:W-:Y:S05]  /*ed30*/  @!P0 NANOSLEEP.SYNCS 0x989680 ;  /* 0x009896800000895d */ /* 0x004fea0003900000 */
[----:B------:R-:W2:Y:S02]  /*ed40*/  @!P0 SYNCS.PHASECHK.TRANS64 P0, [R3+URZ+0x8], R4 ;  /* 0x00000804030085a7 */ /* 0x000ea400080010ff */
[----:B--2---:R-:W-:Y:S05]  /*ed50*/  @!P0 BRA `(.L_x_59) ;  /* 0xfffffffc00ec8947 */ /* 0x004fea000383ffff */
[----:B------:R-:W-:Y:S05]  /*ed60*/  BRA `(.L_x_58) ;  /* 0xffffff4000d47947 */ /* 0x000fea000383ffff */
.L_x_60:
[----:B-1----:R1:W2:Y:S02]  /*ed70*/  SYNCS.PHASECHK.TRANS64.TRYWAIT P0, [R0+URZ+0xb0], R5 ;  /* 0x0000b005000075a7 */ /* 0x0022a400080011ff */
[----:B--2---:R-:W-:Y:S05]  /*ed80*/  @!P0 NANOSLEEP.SYNCS 0x989680 ;  /* 0x009896800000895d */ /* 0x004fea0003900000 */
[----:B------:R-:W2:Y:S02]  /*ed90*/  @!P0 SYNCS.PHASECHK.TRANS64 P0, [R0+URZ+0xb0], R5 ;  /* 0x0000b005000085a7 */ /* 0x000ea400080010ff */
[----:B--2---:R-:W-:Y:S05]  /*eda0*/  @!P0 BRA `(.L_x_60) ;  /* 0xfffffffc00f08947 */ /* 0x004fea000383ffff */
[----:B------:R-:W-:Y:S05]  /*edb0*/  BRA `(.L_x_194) ;  /* 0xffffff4400b47947 */ /* 0x000fea000383ffff */
.L_x_64:
[----:B-1----:R-:W-:Y:S07]  /*edc0*/  MOV R0, UR8 ;  /* 0x0000000800007c02 */ /* 0x002fee0008000f00 */
.L_x_195:
[----:B-1----:R1:W2:Y:S02]  /*edd0*/  SYNCS.PHASECHK.TRANS64.TRYWAIT P0, [R0+URZ], R5 ;  /* 0x00000005000075a7 */ /* 0x0022a400080011ff */
[----:B--2---:R-:W-:Y:S05]  /*ede0*/  @!P0 NANOSLEEP.SYNCS 0x989680 ;  /* 0x009896800000895d */ /* 0x004fea0003900000 */
[----:B------:R-:W2:Y:S02]  /*edf0*/  @!P0 SYNCS.PHASECHK.TRANS64 P0, [R0+URZ], R5 ;  /* 0x00000005000085a7 */ /* 0x000ea400080010ff */
[----:B--2---:R-:W-:Y:S05]  /*ee00*/  @!P0 BRA `(.L_x_195) ;  /* 0xfffffffc00f08947 */ /* 0x004fea000383ffff */
[----:B------:R-:W-:Y:S05]  /*ee10*/  BRA `(.L_x_63) ;  /* 0xffffff4800287947 */ /* 0x000fea000383ffff */
.L_x_66:
[----:B-1----:R-:W-:Y:S07]  /*ee20*/  MOV R0, UR16 ;  /* 0x0000001000007c02 */ /* 0x002fee0008000f00 */
.L_x_196:
[----:B-1----:R1:W4:Y:S02]  /*ee30*/  SYNCS.PHASECHK.TRANS64.TRYWAIT P0, [R0+URZ+0xd8], R5 ;  /* 0x0000d805000075a7 */ /* 0x00232400080011ff */
[----:B----4-:R-:W-:Y:S05]  /*ee40*/  @!P0 NANOSLEEP.SYNCS 0x989680 ;  /* 0x009896800000895d */ /* 0x010fea0003900000 */
[----:B------:R-:W4:Y:S02]  /*ee50*/  @!P0 SYNCS.PHASECHK.TRANS64 P0, [R0+URZ+0xd8], R5 ;  /* 0x0000d805000085a7 */ /* 0x000f2400080010ff */
[----:B----4-:R-:W-:Y:S05]  /*ee60*/  @!P0 BRA `(.L_x_196) ;  /* 0xfffffffc00f08947 */ /* 0x010fea000383ffff */
[----:B------:R-:W-:Y:S05]  /*ee70*/  BRA `(.L_x_65) ;  /* 0xffffff4800687947 */ /* 0x000fea000383ffff */
.L_x_69:
[----:B------:R-:W-:-:S07]  /*ee80*/  MOV R0, UR16 ;  /* 0x0000001000007c02 */ /* 0x000fce0008000f00 */
.L_x_197:
[----:B--2---:R2:W4:Y:S02]  /*ee90*/  SYNCS.PHASECHK.TRANS64.TRYWAIT P0, [R0+URZ+0x100], R3 ;  /* 0x00010003000075a7 */ /* 0x00452400080011ff */
[----:B----4-:R-:W-:Y:S05]  /*eea0*/  @!P0 NANOSLEEP.SYNCS 0x989680 ;  /* 0x009896800000895d */ /* 0x010fea0003900000 */
[----:B------:R-:W4:Y:S02]  /*eeb0*/  @!P0 SYNCS.PHASECHK.TRANS64 P0, [R0+URZ+0x100], R3 ;  /* 0x00010003000085a7 */ /* 0x000f2400080010ff */
[----:B----4-:R-:W-:Y:S05]  /*eec0*/  @!P0 BRA `(.L_x_197) ;  /* 0xfffffffc00f08947 */ /* 0x010fea000383ffff */
[----:B------:R-:W-:Y:S05]  /*eed0*/  BRA `(.L_x_198) ;  /* 0xffffff4c00207947 */ /* 0x000fea000383ffff */
.L_x_74:
[----:B-1----:R1:W2:Y:S02]  /*eee0*/  SYNCS.PHASECHK.TRANS64.TRYWAIT P0, [R8+URZ+0xb0], R5 ;  /* 0x0000b005080075a7 */ /* 0x0022a400080011ff */
[----:B--2---:R-:W-:Y:S05]  /*eef0*/  @!P0 NANOSLEEP.SYNCS 0x989680 ;  /* 0x009896800000895d */ /* 0x004fea0003900000 */
[----:B------:R-:W2:Y:S02]  /*ef00*/  @!P0 SYNCS.PHASECHK.TRANS64 P0, [R8+URZ+0xb0], R5 ;  /* 0x0000b005080085a7 */ /* 0x000ea400080010ff */
[----:B--2---:R-:W-:Y:S05]  /*ef10*/  @!P0 BRA `(.L_x_74) ;  /* 0xfffffffc00f08947 */ /* 0x004fea000383ffff */
[----:B------:R-:W-:Y:S05]  /*ef20*/  BRA `(.L_x_199) ;  /* 0xffffff5000547947 */ /* 0x000fea000383ffff */
.L_x_77:
[----:B------:R-:W-:Y:S07]  /*ef30*/  MOV R0, UR21 ;  /* 0x0000001500007c02 */ /* 0x000fee0008000f00 */
.L_x_200:
[----:B-1----:R1:W2:Y:S02]  /*ef40*/  SYNCS.PHASECHK.TRANS64.TRYWAIT P0, [R0+URZ+0xa8], R5 ;  /* 0x0000a805000075a7 */ /* 0x0022a400080011ff */
[----:B--2---:R-:W-:Y:S05]  /*ef50*/  @!P0 NANOSLEEP.SYNCS 0x989680 ;  /* 0x009896800000895d */ /* 0x004fea0003900000 */
[----:B------:R-:W2:Y:S02]  /*ef60*/  @!P0 SYNCS.PHASECHK.TRANS64 P0, [R0+URZ+0xa8], R5 ;  /* 0x0000a805000085a7 */ /* 0x000ea400080010ff */
[----:B--2---:R-:W-:Y:S05]  /*ef70*/  @!P0 BRA `(.L_x_200) ;  /* 0xfffffffc00f08947 */ /* 0x004fea000383ffff */
[----:B------:R-:W-:Y:S05]  /*ef80*/  BRA `(.L_x_76) ;  /* 0xffffff5400d07947 */ /* 0x000fea000383ffff */
.L_x_80:
[----:B------:R-:W-:Y:S07]  /*ef90*/  MOV R5, UR21 ;  /* 0x0000001500057c02 */ /* 0x000fee0008000f00 */
.L_x_201:
[----:B-1----:R1:W2:Y:S02]  /*efa0*/  SYNCS.PHASECHK.TRANS64.TRYWAIT P0, [R5+URZ+0x80], R6 ;  /* 0x00008006050075a7 */ /* 0x0022a400080011ff */
[----:B--2---:R-:W-:Y:S05]  /*efb0*/  @!P0 NANOSLEEP.SYNCS 0x989680 ;  /* 0x009896800000895d */ /* 0x004fea0003900000 */
[----:B------:R-:W2:Y:S02]  /*efc0*/  @!P0 SYNCS.PHASECHK.TRANS64 P0, [R5+URZ+0x80], R6 ;  /* 0x00008006050085a7 */ /* 0x000ea400080010ff */
[----:B--2---:R-:W-:Y:S05]  /*efd0*/  @!P0 BRA `(.L_x_201) ;  /* 0xfffffffc00f08947 */ /* 0x004fea000383ffff */
[----:B------:R-:W-:Y:S05]  /*efe0*/  BRA `(.L_x_202) ;  /* 0xffffff5800347947 */ /* 0x000fea000383ffff */
.L_x_81:
[----:B------:R-:W-:Y:S07]  /*eff0*/  MOV R5, UR21 ;  /* 0x0000001500057c02 */ /* 0x000fee0008000f00 */
.L_x_203:
[----:B-1----:R1:W2:Y:S02]  /*f000*/  SYNCS.PHASECHK.TRANS64.TRYWAIT P0, [R5+URZ+0x88], R6 ;  /* 0x00008806050075a7 */ /* 0x0022a400080011ff */
[----:B--2---:R-:W-:Y:S05]  /*f010*/  @!P0 NANOSLEEP.SYNCS 0x989680 ;  /* 0x009896800000895d */ /* 0x004fea0003900000 */
[----:B------:R-:W2:Y:S02]  /*f020*/  @!P0 SYNCS.PHASECHK.TRANS64 P0, [R5+URZ+0x88], R6 ;  /* 0x00008806050085a7 */ /* 0x000ea400080010ff */
[----:B--2---:R-:W-:Y:S05]  /*f030*/  @!P0 BRA `(.L_x_203) ;  /* 0xfffffffc00f08947 */ /* 0x004fea000383ffff */
[----:B------:R-:W-:Y:S05]  /*f040*/  BRA `(.L_x_204) ;  /* 0xffffff5800e87947 */ /* 0x000fea000383ffff */
.L_x_82:
[----:B------:R-:W-:Y:S07]  /*f050*/  MOV R5, UR21 ;  /* 0x0000001500057c02 */ /* 0x000fee0008000f00 */
.L_x_205:
[----:B-1----:R1:W2:Y:S02]  /*f060*/  SYNCS.PHASECHK.TRANS64.TRYWAIT P0, [R5+URZ+0x90], R6 ;  /* 0x00009006050075a7 */ /* 0x0022a400080011ff */
[----:B--2---:R-:W-:Y:S05]  /*f070*/  @!P0 NANOSLEEP.SYNCS 0x989680 ;  /* 0x009896800000895d */ /* 0x004fea0003900000 */
[----:B------:R-:W2:Y:S02]  /*f080*/  @!P0 SYNCS.PHASECHK.TRANS64 P0, [R5+URZ+0x90], R6 ;  /* 0x00009006050085a7 */ /* 0x000ea400080010ff */
[----:B--2---:R-:W-:Y:S05]  /*f090*/  @!P0 BRA `(.L_x_205) ;  /* 0xfffffffc00f08947 */ /* 0x004fea000383ffff */
[----:B------:R-:W-:Y:S05]  /*f0a0*/  BRA `(.L_x_206) ;  /* 0xffffff5c00a47947 */ /* 0x000fea000383ffff */
.L_x_83:
[----:B------:R-:W-:Y:S07]  /*f0b0*/  MOV R5, UR21 ;  /* 0x0000001500057c02 */ /* 0x000fee0008000f00 */
.L_x_207:
[----:B-1----:R1:W2:Y:S02]  /*f0c0*/  SYNCS.PHASECHK.TRANS64.TRYWAIT P0, [R5+URZ+0x98], R6 ;  /* 0x00009806050075a7 */ /* 0x0022a400080011ff */
[----:B--2---:R-:W-:Y:S05]  /*f0d0*/  @!P0 NANOSLEEP.SYNCS 0x989680 ;  /* 0x009896800000895d */ /* 0x004fea0003900000 */
[----:B------:R-:W2:Y:S02]  /*f0e0*/  @!P0 SYNCS.PHASECHK.TRANS64 P0, [R5+URZ+0x98], R6 ;  /* 0x00009806050085a7 */ /* 0x000ea400080010ff */
[----:B--2---:R-:W-:Y:S05]  /*f0f0*/  @!P0 BRA `(.L_x_207) ;  /* 0xfffffffc00f08947 */ /* 0x004fea000383ffff */
[----:B------:R-:W-:Y:S05]  /*f100*/  BRA `(.L_x_208) ;  /* 0xffffff60005c7947 */ /* 0x000fea000383ffff */
.L_x_84:
[----:B------:R-:W-:Y:S07]  /*f110*/  MOV R0, UR21 ;  /* 0x0000001500007c02 */ /* 0x000fee0008000f00 */
.L_x_209:
[----:B-1----:R1:W2:Y:S02]  /*f120*/  SYNCS.PHASECHK.TRANS64.TRYWAIT P0, [R0+URZ+0x80], R7 ;  /* 0x00008007000075a7 */ /* 0x0022a400080011ff */
[----:B--2---:R-:W-:Y:S05]  /*f130*/  @!P0 NANOSLEEP.SYNCS 0x989680 ;  /* 0x009896800000895d */ /* 0x004fea0003900000 */
[----:B------:R-:W2:Y:S02]  /*f140*/  @!P0 SYNCS.PHASECHK.TRANS64 P0, [R0+URZ+0x80], R7 ;  /* 0x00008007000085a7 */ /* 0x000ea400080010ff */
[----:B--2---:R-:W-:Y:S05]  /*f150*/  @!P0 BRA `(.L_x_209) ;  /* 0xfffffffc00f08947 */ /* 0x004fea000383ffff */
[----:B------:R-:W-:Y:S05]  /*f160*/  BRA `(.L_x_210) ;  /* 0xffffff6000ec7947 */ /* 0x000fea000383ffff */
.L_x_85:
[----:B------:R-:W-:Y:S07]  /*f170*/  MOV R0, UR21 ;  /* 0x0000001500007c02 */ /* 0x000fee0008000f00 */
.L_x_211:
[----:B-1----:R1:W2:Y:S02]  /*f180*/  SYNCS.PHASECHK.TRANS64.TRYWAIT P0, [R0+URZ+0x88], R7 ;  /* 0x00008807000075a7 */ /* 0x0022a400080011ff */
[----:B--2---:R-:W-:Y:S05]  /*f190*/  @!P0 NANOSLEEP.SYNCS 0x989680 ;  /* 0x009896800000895d */ /* 0x004fea0003900000 */
[----:B------:R-:W2:Y:S02]  /*f1a0*/  @!P0 SYNCS.PHASECHK.TRANS64 P0, [R0+URZ+0x88], R7 ;  /* 0x00008807000085a7 */ /* 0x000ea400080010ff */
[----:B--2---:R-:W-:Y:S05]  /*f1b0*/  @!P0 BRA `(.L_x_211) ;  /* 0xfffffffc00f08947 */ /* 0x004fea000383ffff */
[----:B------:R-:W-:Y:S05]  /*f1c0*/  BRA `(.L_x_212) ;  /* 0xffffff6400747947 */ /* 0x000fea000383ffff */
.L_x_86:
[----:B------:R-:W-:Y:S07]  /*f1d0*/  MOV R0, UR21 ;  /* 0x0000001500007c02 */ /* 0x000fee0008000f00 */
.L_x_213:
[----:B-1----:R1:W2:Y:S02]  /*f1e0*/  SYNCS.PHASECHK.TRANS64.TRYWAIT P0, [R0+URZ+0x90], R7 ;  /* 0x00009007000075a7 */ /* 0x0022a400080011ff */
[----:B--2---:R-:W-:Y:S05]  /*f1f0*/  @!P0 NANOSLEEP.SYNCS 0x989680 ;  /* 0x009896800000895d */ /* 0x004fea0003900000 */
[----:B------:R-:W2:Y:S02]  /*f200*/  @!P0 SYNCS.PHASECHK.TRANS64 P0, [R0+URZ+0x90], R7 ;  /* 0x00009007000085a7 */ /* 0x000ea400080010ff */
[----:B--2---:R-:W-:Y:S05]  /*f210*/  @!P0 BRA `(.L_x_213) ;  /* 0xfffffffc00f08947 */ /* 0x004fea000383ffff */
[----:B------:R-:W-:Y:S05]  /*f220*/  BRA `(.L_x_214) ;  /* 0xffffff6800187947 */ /* 0x000fea000383ffff */
.L_x_87:
[----:B------:R-:W-:Y:S07]  /*f230*/  MOV R0, UR21 ;  /* 0x0000001500007c02 */ /* 0x000fee0008000f00 */
.L_x_215:
[----:B-1----:R1:W2:Y:S02]  /*f240*/  SYNCS.PHASECHK.TRANS64.TRYWAIT P0, [R0+URZ+0x98], R7 ;  /* 0x00009807000075a7 */ /* 0x0022a400080011ff */
[----:B--2---:R-:W-:Y:S05]  /*f250*/  @!P0 NANOSLEEP.SYNCS 0x989680 ;  /* 0x009896800000895d */ /* 0x004fea0003900000 */
[----:B------:R-:W2:Y:S02]  /*f260*/  @!P0 SYNCS.PHASECHK.TRANS64 P0, [R0+URZ+0x98], R7 ;  /* 0x00009807000085a7 */ /* 0x000ea400080010ff */
[----:B--2---:R-:W-:Y:S05]  /*f270*/  @!P0 BRA `(.L_x_215) ;  /* 0xfffffffc00f08947 */ /* 0x004fea000383ffff */
[----:B------:R-:W-:Y:S05]  /*f280*/  BRA `(.L_x_216) ;  /* 0xffffff6800bc7947 */ /* 0x000fea000383ffff */
.L_x_89:
[----:B-1----:R-:W-:-:S07]  /*f290*/  MOV R3, UR21 ;  /* 0x0000001500037c02 */ /* 0x002fce0008000f00 */
.L_x_217:
[----:B-1----:R1:W2:Y:S02]  /*f2a0*/  SYNCS.PHASECHK.TRANS64.TRYWAIT P0, [R3+URZ+0x80], R6 ;  /* 0x00008006030075a7 */ /* 0x0022a400080011ff */
[----:B--2---:R-:W-:Y:S05]  /*f2b0*/  @!P0 NANOSLEEP.SYNCS 0x989680 ;  /* 0x009896800000895d */ /* 0x004fea0003900000 */
[----:B------:R-:W2:Y:S02]  /*f2c0*/  @!P0 SYNCS.PHASECHK.TRANS64 P0, [R3+URZ+0x80], R6 ;  /* 0x00008006030085a7 */ /* 0x000ea400080010ff */
[----:B--2---:R-:W-:Y:S05]  /*f2d0*/  @!P0 BRA `(.L_x_217) ;  /* 0xfffffffc00f08947 */ /* 0x004fea000383ffff */
[----:B------:R-:W-:Y:S05]  /*f2e0*/  BRA `(.L_x_218) ;  /* 0xffffff6c00847947 */ /* 0x000fea000383ffff */
.L_x_90:
[----:B-1----:R-:W-:-:S07]  /*f2f0*/  MOV R3, UR21 ;  /* 0x0000001500037c02 */ /* 0x002fce0008000f00 */
.L_x_219:
[----:B-1----:R1:W2:Y:S02]  /*f300*/  SYNCS.PHASECHK.TRANS64.TRYWAIT P0, [R3+URZ+0x88], R6 ;  /* 0x00008806030075a7 */ /* 0x0022a400080011ff */
[----:B--2---:R-:W-:Y:S05]  /*f310*/  @!P0 NANOSLEEP.SYNCS 0x989680 ;  /* 0x009896800000895d */ /* 0x004fea0003900000 */
[----:B------:R-:W2:Y:S02]  /*f320*/  @!P0 SYNCS.PHASECHK.TRANS64 P0, [R3+URZ+0x88], R6 ;  /* 0x00008806030085a7 */ /* 0x000ea400080010ff */
[----:B--2---:R-:W-:Y:S05]  /*f330*/  @!P0 BRA `(.L_x_219) ;  /* 0xfffffffc00f08947 */ /* 0x004fea000383ffff */
[----:B------:R-:W-:Y:S05]  /*f340*/  BRA `(.L_x_220) ;  /* 0xffffff6c00747947 */ /* 0x000fea000383ffff */
.L_x_91:
[----:B-1----:R-:W-:-:S07]  /*f350*/  MOV R3, UR21 ;  /* 0x0000001500037c02 */ /* 0x002fce0008000f00 */
.L_x_221:
[----:B-1----:R1:W2:Y:S02]  /*f360*/  SYNCS.PHASECHK.TRANS64.TRYWAIT P0, [R3+URZ+0x90], R6 ;  /* 0x00009006030075a7 */ /* 0x0022a400080011ff */
[----:B--2---:R-:W-:Y:S05]  /*f370*/  @!P0 NANOSLEEP.SYNCS 0x989680 ;  /* 0x009896800000895d */ /* 0x004fea0003900000 */
[----:B------:R-:W2:Y:S02]  /*f380*/  @!P0 SYNCS.PHASECHK.TRANS64 P0, [R3+URZ+0x90], R6 ;  /* 0x00009006030085a7 */ /* 0x000ea400080010ff */
[----:B--2---:R-:W-:Y:S05]  /*f390*/  @!P0 BRA `(.L_x_221) ;  /* 0xfffffffc00f08947 */ /* 0x004fea000383ffff */
[----:B------:R-:W-:Y:S05]  /*f3a0*/  BRA `(.L_x_222) ;  /* 0xffffff6c00687947 */ /* 0x000fea000383ffff */
.L_x_93:
[----:B-1----:R1:W2:Y:S02]  /*f3b0*/  SYNCS.PHASECHK.TRANS64.TRYWAIT P0, [R0+URZ+0xb0], R3 ;  /* 0x0000b003000075a7 */ /* 0x0022a400080011ff */
[----:B--2---:R-:W-:Y:S05]  /*f3c0*/  @!P0 NANOSLEEP.SYNCS 0x989680 ;  /* 0x009896800000895d */ /* 0x004fea0003900000 */
[----:B------:R-:W2:Y:S02]  /*f3d0*/  @!P0 SYNCS.PHASECHK.TRANS64 P0, [R0+URZ+0xb0], R3 ;  /* 0x0000b003000085a7 */ /* 0x000ea400080010ff */
[----:B--2---:R-:W-:Y:S05]  /*f3e0*/  @!P0 BRA `(.L_x_93) ;  /* 0xfffffffc00f08947 */ /* 0x004fea000383ffff */
[----:B------:R-:W-:Y:S05]  /*f3f0*/  BRA `(.L_x_223) ;  /* 0xffffff70003c7947 */ /* 0x000fea000383ffff */
.L_x_104:
[----:B-1----:R-:W-:Y:S04]  /*f400*/  MOV R3, UR46 ;  /* 0x0000002e00037c02 */ /* 0x002fe80008000f00 */
[----:B------:R1:W3:Y:S03]  /*f410*/  SYNCS.PHASECHK.TRANS64.TRYWAIT P0, [R3+URZ+0x60], R4 ;  /* 0x00006004030075a7 */ /* 0x0002e600080011ff */
[----:B---3--:R-:W-:Y:S05]  /*f420*/  @!P0 NANOSLEEP.SYNCS 0x989680 ;  /* 0x009896800000895d */ /* 0x008fea0003900000 */
[----:B------:R-:W3:Y:S02]  /*f430*/  @!P0 SYNCS.PHASECHK.TRANS64 P0, [R3+URZ+0x60], R4 ;  /* 0x00006004030085a7 */ /* 0x000ee400080010ff */
[----:B---3--:R-:W-:Y:S05]  /*f440*/  @!P0 BRA `(.L_x_104) ;  /* 0xfffffffc00ec8947 */ /* 0x008fea000383ffff */
[----:B------:R-:W-:Y:S05]  /*f450*/  BRA `(.L_x_103) ;  /* 0xffffff80000c7947 */ /* 0x000fea000383ffff */
.L_x_106:
[----:B-1----:R-:W-:Y:S04]  /*f460*/  MOV R3, UR46 ;  /* 0x0000002e00037c02 */ /* 0x002fe80008000f00 */
[----:B------:R1:W4:Y:S03]  /*f470*/  SYNCS.PHASECHK.TRANS64.TRYWAIT P1, [R3+URZ+0xd0], R0 ;  /* 0x0000d000030075a7 */ /* 0x00032600080211ff */
[----:B----4-:R-:W-:Y:S05]  /*f480*/  @!P1 NANOSLEEP.SYNCS 0x989680 ;  /* 0x009896800000995d */ /* 0x010fea0003900000 */
[----:B------:R-:W4:Y:S02]  /*f490*/  @!P1 SYNCS.PHASECHK.TRANS64 P1, [R3+URZ+0xd0], R0 ;  /* 0x0000d000030095a7 */ /* 0x000f2400080210ff */
[----:B----4-:R-:W-:Y:S05]  /*f4a0*/  @!P1 BRA `(.L_x_106) ;  /* 0xfffffffc00ec9947 */ /* 0x010fea000383ffff */
[----:B------:R-:W-:Y:S05]  /*f4b0*/  BRA `(.L_x_105) ;  /* 0xffffff8000a47947 */ /* 0x000fea000383ffff */
.L_x_115:
[----:B-1----:R1:W2:Y:S02]  /*f4c0*/  SYNCS.PHASECHK.TRANS64.TRYWAIT P0, [R3+URZ+0x60], R0 ;  /* 0x00006000030075a7 */ /* 0x0022a400080011ff */
[----:B--2---:R-:W-:Y:S05]  /*f4d0*/  @!P0 NANOSLEEP.SYNCS 0x989680 ;  /* 0x009896800000895d */ /* 0x004fea0003900000 */
[----:B------:R-:W2:Y:S02]  /*f4e0*/  @!P0 SYNCS.PHASECHK.TRANS64 P0, [R3+URZ+0x60], R0 ;  /* 0x00006000030085a7 */ /* 0x000ea400080010ff */
[----:B--2---:R-:W-:Y:S05]  /*f4f0*/  @!P0 BRA `(.L_x_115) ;  /* 0xfffffffc00f08947 */ /* 0x004fea000383ffff */
[----:B------:R-:W-:Y:S05]  /*f500*/  BRA `(.L_x_114) ;  /* 0xffffff8c00807947 */ /* 0x000fea000383ffff */
.L_x_123:
[----:B-1----:R1:W2:Y:S02]  /*f510*/  SYNCS.PHASECHK.TRANS64.TRYWAIT P0, [R3+URZ+0x60], R6 ;  /* 0x00006006030075a7 */ /* 0x0022a400080011ff */
[----:B--2---:R-:W-:Y:S05]  /*f520*/  @!P0 NANOSLEEP.SYNCS 0x989680 ;  /* 0x009896800000895d */ /* 0x004fea0003900000 */
[----:B------:R-:W2:Y:S02]  /*f530*/  @!P0 SYNCS.PHASECHK.TRANS64 P0, [R3+URZ+0x60], R6 ;  /* 0x00006006030085a7 */ /* 0x000ea400080010ff */
[----:B--2---:R-:W-:Y:S05]  /*f540*/  @!P0 BRA `(.L_x_123) ;  /* 0xfffffffc00f08947 */ /* 0x004fea000383ffff */
[----:B------:R-:W-:Y:S05]  /*f550*/  BRA `(.L_x_122) ;  /* 0xffffff9800ec7947 */ /* 0x000fea000383ffff */
.L_x_131:
[----:B-1----:R1:W2:Y:S02]  /*f560*/  SYNCS.PHASECHK.TRANS64.TRYWAIT P0, [R3+URZ+0x60], R6 ;  /* 0x00006006030075a7 */ /* 0x0022a400080011ff */
[----:B--2---:R-:W-:Y:S05]  /*f570*/  @!P0 NANOSLEEP.SYNCS 0x989680 ;  /* 0x009896800000895d */ /* 0x004fea0003900000 */
[----:B------:R-:W2:Y:S02]  /*f580*/  @!P0 SYNCS.PHASECHK.TRANS64 P0, [R3+URZ+0x60], R6 ;  /* 0x00006006030085a7 */ /* 0x000ea400080010ff */
[----:B--2---:R-:W-:Y:S05]  /*f590*/  @!P0 BRA `(.L_x_131) ;  /* 0xfffffffc00f08947 */ /* 0x004fea000383ffff */
[----:B------:R-:W-:Y:S05]  /*f5a0*/  BRA `(.L_x_130) ;  /* 0xffffffa8005c7947 */ /* 0x000fea000383ffff */
.L_x_139:
[----:B-1----:R1:W2:Y:S02]  /*f5b0*/  SYNCS.PHASECHK.TRANS64.TRYWAIT P0, [R3+URZ+0x60], R6 ;  /* 0x00006006030075a7 */ /* 0x0022a400080011ff */
[----:B--2---:R-:W-:Y:S05]  /*f5c0*/  @!P0 NANOSLEEP.SYNCS 0x989680 ;  /* 0x009896800000895d */ /* 0x004fea0003900000 */
[----:B------:R-:W2:Y:S02]  /*f5d0*/  @!P0 SYNCS.PHASECHK.TRANS64 P0, [R3+URZ+0x60], R6 ;  /* 0x00006006030085a7 */ /* 0x000ea400080010ff */
[----:B--2---:R-:W-:Y:S05]  /*f5e0*/  @!P0 BRA `(.L_x_139) ;  /* 0xfffffffc00f08947 */ /* 0x004fea000383ffff */
[----:B------:R-:W-:Y:S05]  /*f5f0*/  BRA `(.L_x_138) ;  /* 0xffffffb400d47947 */ /* 0x000fea000383ffff */
.L_x_147:
[----:B-1----:R1:W2:Y:S02]  /*f600*/  SYNCS.PHASECHK.TRANS64.TRYWAIT P0, [R3+URZ+0x60], R6 ;  /* 0x00006006030075a7 */ /* 0x0022a400080011ff */
[----:B--2---:R-:W-:Y:S05]  /*f610*/  @!P0 NANOSLEEP.SYNCS 0x989680 ;  /* 0x009896800000895d */ /* 0x004fea0003900000 */
[----:B------:R-:W2:Y:S02]  /*f620*/  @!P0 SYNCS.PHASECHK.TRANS64 P0, [R3+URZ+0x60], R6 ;  /* 0x00006006030085a7 */ /* 0x000ea400080010ff */
[----:B--2---:R-:W-:Y:S05]  /*f630*/  @!P0 BRA `(.L_x_147) ;  /* 0xfffffffc00f08947 */ /* 0x004fea000383ffff */
[----:B------:R-:W-:Y:S05]  /*f640*/  BRA `(.L_x_146) ;  /* 0xffffffc400587947 */ /* 0x000fea000383ffff */
.L_x_155:
[----:B-1----:R1:W2:Y:S02]  /*f650*/  SYNCS.PHASECHK.TRANS64.TRYWAIT P0, [R3+URZ+0x60], R6 ;  /* 0x00006006030075a7 */ /* 0x0022a400080011ff */
[----:B--2---:R-:W-:Y:S05]  /*f660*/  @!P0 NANOSLEEP.SYNCS 0x989680 ;  /* 0x009896800000895d */ /* 0x004fea0003900000 */
[----:B------:R-:W2:Y:S02]  /*f670*/  @!P0 SYNCS.PHASECHK.TRANS64 P0, [R3+URZ+0x60], R6 ;  /* 0x00006006030085a7 */ /* 0x000ea400080010ff */
[----:B--2---:R-:W-:Y:S05]  /*f680*/  @!P0 BRA `(.L_x_155) ;  /* 0xfffffffc00f08947 */ /* 0x004fea000383ffff */
[----:B------:R-:W-:Y:S05]  /*f690*/  BRA `(.L_x_154) ;  /* 0xffffffd000d47947 */ /* 0x000fea000383ffff */
.L_x_163:
[----:B-1----:R1:W2:Y:S02]  /*f6a0*/  SYNCS.PHASECHK.TRANS64.TRYWAIT P0, [R3+URZ+0x60], R6 ;  /* 0x00006006030075a7 */ /* 0x0022a400080011ff */
[----:B--2---:R-:W-:Y:S05]  /*f6b0*/  @!P0 NANOSLEEP.SYNCS 0x989680 ;  /* 0x009896800000895d */ /* 0x004fea0003900000 */
[----:B------:R-:W2:Y:S02]  /*f6c0*/  @!P0 SYNCS.PHASECHK.TRANS64 P0, [R3+URZ+0x60], R6 ;  /* 0x00006006030085a7 */ /* 0x000ea400080010ff */
[----:B--2---:R-:W-:Y:S05]  /*f6d0*/  @!P0 BRA `(.L_x_163) ;  /* 0xfffffffc00f08947 */ /* 0x004fea000383ffff */
[----:B------:R-:W-:Y:S05]  /*f6e0*/  BRA `(.L_x_162) ;  /* 0xffffffe0004c7947 */ /* 0x000fea000383ffff */
        .weak           $__internal_0_$__cuda_sm10x_tcgen05_guardrail_trap_col_being_dealloced_not_returned_by_alloc
        .type           $__internal_0_$__cuda_sm10x_tcgen05_guardrail_trap_col_being_dealloced_not_returned_by_alloc,@function
        .size           $__internal_0_$__cuda_sm10x_tcgen05_guardrail_trap_col_being_dealloced_not_returned_by_alloc,($__internal_1_$__cuda_sm10x_tcgen05_guardrail_trap_phase_invalid_during_alloc - $__internal_0_$__cuda_sm10x_tcgen05_guardrail_trap_col_being_dealloced_not_returned_by_alloc)
$__internal_0_$__cuda_sm10x_tcgen05_guardrail_trap_col_being_dealloced_not_returned_by_alloc:
[----:B------:R-:W-:Y:S05]  /*f6f0*/  BPT.TRAP 0x1 ;  /* 0x000000040000795c */ /* 0x000fea0000300000 */
[----:B------:R-:W-:-:S04]  /*f700*/  HFMA2 R3, -RZ, RZ, 0, 0 ;  /* 0x00000000ff037431 */ /* 0x000fc800000001ff */
[----:B------:R-:W-:Y:S05]  /*f710*/  RET.REL.NODEC R2 `(_ZN7cutlass13device_kernelINS_4gemm6kernel13GemmUniversalIN4cute5tupleIJiiiiEEENS1_10collective13CollectiveMmaINS1_41MainloopSm100TmaUmmaWarpSpecializedSparseILi6ELi2ELi1ENS5_IJNS4_1CILi2EEENSA_ILi1EEESC_EEEEENS5_IJNSA_ILi256EEESF_NSA_ILi64EEEEEENS_10bfloat16_tENS5_IJNS4_6LayoutINS5_IJiNS5_IJSB_iEEEiEEENS5_IJlNS5_IJSC_SB_EEElEEEEENSJ_INS5_IJNS5_IJNS5_IJNSA_ILi8EEESB_SP_EEEiEEENS5_IJNS5_IJNSA_ILi16EEESB_NSA_ILi4EEEEEEiEEEiEEENS5_IJNS5_IJNS5_IJNSA_ILi128EEESS_NSA_ILi2048EEEEEENSA_ILi16384EEEEEENS5_IJNS5_IJSC_NSA_ILi1024EEENSA_ILi32EEEEEElEEElEEEEEEEESI_NS5_IJlSC_lEEENS4_8TiledMMAINS4_8MMA_AtomIJNS4_33SM100_MMA_F16BF16_2x1SM_SS_SPARSEISI_SI_fLi256ELi256ELNS4_4UMMA5MajorE0ELS1E_0ELNS1D_7ScaleInE0ELS1F_0EEEEEENSJ_INS5_IJSC_SC_SC_EEENS5_IJNSA_ILi0EEES1J_S1J_EEEEENS5_IJNS4_10UnderscoreES1M_S1M_EEEEENS4_18SM100_TMA_2SM_LOADENS4_14ComposedLayoutINS4_7SwizzleILi2ELi4ELi3EEENS4_25smem_sparse_ptr_flag_bitsILi2ELi16EEENSJ_INS5_IJNS5_IJSC_SP_EEENS5_IJSB_S13_EEEEEENS5_IJNS5_IJS1J_SG_EEESM_EEEEEEEvNS4_8identityES1P_NS1Q_INS1R_ILi3ELi4ELi3EEENS4_18smem_ptr_flag_bitsILi16EEENSJ_INS5_IJSP_SG_EEENS5_IJSG_SC_EEEEEEEvS22_EENS_8epilogue10collective18CollectiveEpilogueINS2B_23Sm100TmaWarpSpecializedILi4ELi2ELi32ELb1ELb0EEEJNS5_IJSX_SF_SG_EEENS5_IJNSJ_ISX_SC_EENSJ_IS13_SC_EEEEEfNS5_IJSC_llEEEfS2K_NS2B_6fusion15FusionCallbacksIS2F_NS2L_17LinearCombinationIffffLNS_15FloatRoundStyleE2EEES2G_S2J_JEEENS4_5SM1004TMEM4LOAD26SM100_TMEM_LOAD_32dp32b32xENS4_13SM90_TMA_LOADENS1Q_INS1R_ILi2ELi5ELi2EEENS24_ILi32EEENSJ_INS5_IJS13_ST_EEENS5_IJSC_S13_EEEEEEENS4_39AutoVectorizingCopyWithAssumedAlignmentILi128EEENS4_14SM90_TMA_STOREES31_S33_S33_EEEvvEEEEvNT_6ParamsE) ;  /* 0xffffff0802387950 */ /* 0x000fea0003c3ffff */
        .weak           $__internal_1_$__cuda_sm10x_tcgen05_guardrail_trap_phase_invalid_during_alloc
        .type           $__internal_1_$__cuda_sm10x_tcgen05_guardrail_trap_phase_invalid_during_alloc,@function
        .size           $__internal_1_$__cuda_sm10x_tcgen05_guardrail_trap_phase_invalid_during_alloc,($__internal_2_$__cuda_sm10x_tcgen05_guardrail_trap_unallocated_columns_being_dealloced - $__internal_1_$__cuda_sm10x_tcgen05_guardrail_trap_phase_invalid_during_alloc)
$__internal_1_$__cuda_sm10x_tcgen05_guardrail_trap_phase_invalid_during_alloc:
[----:B------:R-:W-:Y:S05]  /*f720*/  BPT.TRAP 0x1 ;  /* 0x000000040000795c */ /* 0x000fea0000300000 */
[----:B------:R-:W-:-:S04]  /*f730*/  MOV R5, 0x0 ;  /* 0x0000000000057802 */ /* 0x000fc80000000f00 */
[----:B------:R-:W-:Y:S05]  /*f740*/  RET.REL.NODEC R4 `(_ZN7cutlass13device_kernelINS_4gemm6kernel13GemmUniversalIN4cute5tupleIJiiiiEEENS1_10collective13CollectiveMmaINS1_41MainloopSm100TmaUmmaWarpSpecializedSparseILi6ELi2ELi1ENS5_IJNS4_1CILi2EEENSA_ILi1EEESC_EEEEENS5_IJNSA_ILi256EEESF_NSA_ILi64EEEEEENS_10bfloat16_tENS5_IJNS4_6LayoutINS5_IJiNS5_IJSB_iEEEiEEENS5_IJlNS5_IJSC_SB_EEElEEEEENSJ_INS5_IJNS5_IJNS5_IJNSA_ILi8EEESB_SP_EEEiEEENS5_IJNS5_IJNSA_ILi16EEESB_NSA_ILi4EEEEEEiEEEiEEENS5_IJNS5_IJNS5_IJNSA_ILi128EEESS_NSA_ILi2048EEEEEENSA_ILi16384EEEEEENS5_IJNS5_IJSC_NSA_ILi1024EEENSA_ILi32EEEEEElEEElEEEEEEEESI_NS5_IJlSC_lEEENS4_8TiledMMAINS4_8MMA_AtomIJNS4_33SM100_MMA_F16BF16_2x1SM_SS_SPARSEISI_SI_fLi256ELi256ELNS4_4UMMA5MajorE0ELS1E_0ELNS1D_7ScaleInE0ELS1F_0EEEEEENSJ_INS5_IJSC_SC_SC_EEENS5_IJNSA_ILi0EEES1J_S1J_EEEEENS5_IJNS4_10UnderscoreES1M_S1M_EEEEENS4_18SM100_TMA_2SM_LOADENS4_14ComposedLayoutINS4_7SwizzleILi2ELi4ELi3EEENS4_25smem_sparse_ptr_flag_bitsILi2ELi16EEENSJ_INS5_IJNS5_IJSC_SP_EEENS5_IJSB_S13_EEEEEENS5_IJNS5_IJS1J_SG_EEESM_EEEEEEEvNS4_8identityES1P_NS1Q_INS1R_ILi3ELi4ELi3EEENS4_18smem_ptr_flag_bitsILi16EEENSJ_INS5_IJSP_SG_EEENS5_IJSG_SC_EEEEEEEvS22_EENS_8epilogue10collective18CollectiveEpilogueINS2B_23Sm100TmaWarpSpecializedILi4ELi2ELi32ELb1ELb0EEEJNS5_IJSX_SF_SG_EEENS5_IJNSJ_ISX_SC_EENSJ_IS13_SC_EEEEEfNS5_IJSC_llEEEfS2K_NS2B_6fusion15FusionCallbacksIS2F_NS2L_17LinearCombinationIffffLNS_15FloatRoundStyleE2EEES2G_S2J_JEEENS4_5SM1004TMEM4LOAD26SM100_TMEM_LOAD_32dp32b32xENS4_13SM90_TMA_LOADENS1Q_INS1R_ILi2ELi5ELi2EEENS24_ILi32EEENSJ_INS5_IJS13_ST_EEENS5_IJSC_S13_EEEEEEENS4_39AutoVectorizingCopyWithAssumedAlignmentILi128EEENS4_14SM90_TMA_STOREES31_S33_S33_EEEvvEEEEvNT_6ParamsE) ;  /* 0xffffff08042c7950 */ /* 0x000fea0003c3ffff */
        .weak           $__internal_2_$__cuda_sm10x_tcgen05_guardrail_trap_unallocated_columns_being_dealloced
        .type           $__internal_2_$__cuda_sm10x_tcgen05_guardrail_trap_unallocated_columns_being_dealloced,@function
        .size           $__internal_2_$__cuda_sm10x_tcgen05_guardrail_trap_unallocated_columns_being_dealloced,(.L_x_225 - $__internal_2_$__cuda_sm10x_tcgen05_guardrail_trap_unallocated_columns_being_dealloced)
$__internal_2_$__cuda_sm10x_tcgen05_guardrail_trap_unallocated_columns_being_dealloced:
[----:B------:R-:W-:Y:S05]  /*f750*/  BPT.TRAP 0x1 ;  /* 0x000000040000795c */ /* 0x000fea0000300000 */
[----:B------:R-:W-:-:S04]  /*f760*/  HFMA2 R3, -RZ, RZ, 0, 0 ;  /* 0x00000000ff037431 */ /* 0x000fc800000001ff */
[----:B------:R-:W-:Y:S05]  /*f770*/  RET.REL.NODEC R2 `(_ZN7cutlass13device_kernelINS_4gemm6kernel13GemmUniversalIN4cute5tupleIJiiiiEEENS1_10collective13CollectiveMmaINS1_41MainloopSm100TmaUmmaWarpSpecializedSparseILi6ELi2ELi1ENS5_IJNS4_1CILi2EEENSA_ILi1EEESC_EEEEENS5_IJNSA_ILi256EEESF_NSA_ILi64EEEEEENS_10bfloat16_tENS5_IJNS4_6LayoutINS5_IJiNS5_IJSB_iEEEiEEENS5_IJlNS5_IJSC_SB_EEElEEEEENSJ_INS5_IJNS5_IJNS5_IJNSA_ILi8EEESB_SP_EEEiEEENS5_IJNS5_IJNSA_ILi16EEESB_NSA_ILi4EEEEEEiEEEiEEENS5_IJNS5_IJNS5_IJNSA_ILi128EEESS_NSA_ILi2048EEEEEENSA_ILi16384EEEEEENS5_IJNS5_IJSC_NSA_ILi1024EEENSA_ILi32EEEEEElEEElEEEEEEEESI_NS5_IJlSC_lEEENS4_8TiledMMAINS4_8MMA_AtomIJNS4_33SM100_MMA_F16BF16_2x1SM_SS_SPARSEISI_SI_fLi256ELi256ELNS4_4UMMA5MajorE0ELS1E_0ELNS1D_7ScaleInE0ELS1F_0EEEEEENSJ_INS5_IJSC_SC_SC_EEENS5_IJNSA_ILi0EEES1J_S1J_EEEEENS5_IJNS4_10UnderscoreES1M_S1M_EEEEENS4_18SM100_TMA_2SM_LOADENS4_14ComposedLayoutINS4_7SwizzleILi2ELi4ELi3EEENS4_25smem_sparse_ptr_flag_bitsILi2ELi16EEENSJ_INS5_IJNS5_IJSC_SP_EEENS5_IJSB_S13_EEEEEENS5_IJNS5_IJS1J_SG_EEESM_EEEEEEEvNS4_8identityES1P_NS1Q_INS1R_ILi3ELi4ELi3EEENS4_18smem_ptr_flag_bitsILi16EEENSJ_INS5_IJSP_SG_EEENS5_IJSG_SC_EEEEEEEvS22_EENS_8epilogue10collective18CollectiveEpilogueINS2B_23Sm100TmaWarpSpecializedILi4ELi2ELi32ELb1ELb0EEEJNS5_IJSX_SF_SG_EEENS5_IJNSJ_ISX_SC_EENSJ_IS13_SC_EEEEEfNS5_IJSC_llEEEfS2K_NS2B_6fusion15FusionCallbacksIS2F_NS2L_17LinearCombinationIffffLNS_15FloatRoundStyleE2EEES2G_S2J_JEEENS4_5SM1004TMEM4LOAD26SM100_TMEM_LOAD_32dp32b32xENS4_13SM90_TMA_LOADENS1Q_INS1R_ILi2ELi5ELi2EEENS24_ILi32EEENSJ_INS5_IJS13_ST_EEENS5_IJSC_S13_EEEEEEENS4_39AutoVectorizingCopyWithAssumedAlignmentILi128EEENS4_14SM90_TMA_STOREES31_S33_S33_EEEvvEEEEvNT_6ParamsE) ;  /* 0xffffff0802207950 */ /* 0x000fea0003c3ffff */
.L_x_224:
[----:B------:R-:W-:-:S00]  /*f780*/  BRA `(.L_x_224) ;  /* 0xfffffffc00fc7947 */ /* 0x000fc0000383ffff */
[----:B------:R-:W-:-:S00]  /*f790*/  NOP ;  /* 0x0000000000007918 */ /* 0x000fc00000000000 */
        /* <DEDUP_REMOVED lines=14> */
.L_x_225:


//--------------------- .nv.global.init           --------------------------
	.section	.nv.global.init,"aw",@progbits
.nv.global.init:
	.type		$str$27,@object
	.size		$str$27,($str$28 - $str$27)
$str$27:
        /*0000*/ 	.byte	0x28, 0x61, 0x64, 0x64, 0x72, 0x65, 0x73, 0x73, 0x20, 0x26, 0x20, 0x6d, 0x61, 0x73, 0x6b, 0x29
        /*0010*/ 	.byte	0x20, 0x3d, 0x3d, 0x20, 0x30, 0x00
	.type		$str$28,@object
	.size		$str$28,($str$26 - $str$28)
$str$28:
        /*0016*/ 	.byte	0x2f, 0x74, 0x6d, 0x70, 0x2f, 0x63, 0x75, 0x74, 0x6c, 0x61, 0x73, 0x73, 0x5f, 0x73, 0x77, 0x65
        /*0026*/ 	.byte	0x65, 0x70, 0x5f, 0x73, 0x72, 0x63, 0x2f, 0x69, 0x6e, 0x63, 0x6c, 0x75, 0x64, 0x65, 0x2f, 0x63
        /*0036*/ 	.byte	0x75, 0x74, 0x65, 0x2f, 0x70, 0x6f, 0x69, 0x6e, 0x74, 0x65, 0x72, 0x5f, 0x66, 0x6c, 0x61, 0x67
        /*0046*/ 	.byte	0x67, 0x65, 0x64, 0x2e, 0x68, 0x70, 0x70, 0x00
	.type		$str$26,@object
	.size		$str$26,($str$25 - $str$26)
$str$26:
        /*004e*/ 	.byte	0x2f, 0x74, 0x6d, 0x70, 0x2f, 0x63, 0x75, 0x74, 0x6c, 0x61, 0x73, 0x73, 0x5f, 0x73, 0x77, 0x65
        /*005e*/ 	.byte	0x65, 0x70, 0x5f, 0x73, 0x72, 0x63, 0x2f, 0x69, 0x6e, 0x63, 0x6c, 0x75, 0x64, 0x65, 0x2f, 0x63
        /*006e*/ 	.byte	0x75, 0x74, 0x65, 0x2f, 0x61, 0x74, 0x6f, 0x6d, 0x2f, 0x63, 0x6f, 0x70, 0x79, 0x5f, 0x74, 0x72
        /*007e*/ 	.byte	0x61, 0x69, 0x74, 0x73, 0x5f, 0x73, 0x6d, 0x31, 0x30, 0x30, 0x2e, 0x68, 0x70, 0x70, 0x00
	.type		$str$25,@object
	.size		$str$25,(__unnamed_1 - $str$25)
$str$25:
        /*008d*/ 	.byte	0x28, 0x28, 0x75, 0x69, 0x6e, 0x74, 0x33, 0x32, 0x5f, 0x74, 0x28, 0x74, 0x68, 0x72, 0x65, 0x61
        /*009d*/ 	.byte	0x64, 0x49, 0x64, 0x78, 0x2e, 0x78, 0x29, 0x20, 0x2f, 0x20, 0x33, 0x32, 0x29, 0x20, 0x25, 0x20
        /*00ad*/ 	.byte	0x34, 0x29, 0x20, 0x3d, 0x3d, 0x20, 0x28, 0x28, 0x28, 0x74, 0x6d, 0x65, 0x6d, 0x5f, 0x61, 0x64
        /*00bd*/ 	.byte	0x64, 0x72, 0x20, 0x3e, 0x3e, 0x20, 0x31, 0x36, 0x29, 0x20, 0x2f, 0x20, 0x33, 0x32, 0x29, 0x20
        /*00cd*/ 	.byte	0x25, 0x20, 0x34, 0x29, 0x00
	.type		__unnamed_1,@object
	.size		__unnamed_1,(__unnamed_2 - __unnamed_1)
__unnamed_1:
        /*00d2*/ 	.byte	0x61, 0x75, 0x74, 0x6f, 0x20, 0x63, 0x75, 0x74, 0x65, 0x3a, 0x3a, 0x61, 0x73, 0x5f, 0x70, 0x6f
        /* <DEDUP_REMOVED lines=23> */
        /*0252*/ 	.byte	0x3a, 0x3a, 0x43, 0x3c, 0x34, 0x30, 0x39, 0x36, 0x3e, 0x3e, 0x3e, 0x3e, 0x5d, 0x00
	.type		__unnamed_2,@object
	.size		__unnamed_2,(.L_2 - __unnamed_2)
__unnamed_2:
        /* <DEDUP_REMOVED lines=42> */
        /*0500*/ 	.byte	0x3e, 0x5d, 0x00
.L_2:


//--------------------- .nv.shared._ZN7cutlass13device_kernelINS_4gemm6kernel13GemmUniversalIN4cute5tupleIJiiiiEEENS1_10collective13CollectiveMmaINS1_41MainloopSm100TmaUmmaWarpSpecializedSparseILi6ELi2ELi1ENS5_IJNS4_1CILi2EEENSA_ILi1EEESC_EEEEENS5_IJNSA_ILi256EEESF_NSA_ILi64EEEEEENS_10bfloat16_tENS5_IJNS4_6LayoutINS5_IJiNS5_IJSB_iEEEiEEENS5_IJlNS5_IJSC_SB_EEElEEEEENSJ_INS5_IJNS5_IJNS5_IJNSA_ILi8EEESB_SP_EEEiEEENS5_IJNS5_IJNSA_ILi16EEESB_NSA_ILi4EEEEEEiEEEiEEENS5_IJNS5_IJNS5_IJNSA_ILi128EEESS_NSA_ILi2048EEEEEENSA_ILi16384EEEEEENS5_IJNS5_IJSC_NSA_ILi1024EEENSA_ILi32EEEEEElEEElEEEEEEEESI_NS5_IJlSC_lEEENS4_8TiledMMAINS4_8MMA_AtomIJNS4_33SM100_MMA_F16BF16_2x1SM_SS_SPARSEISI_SI_fLi256ELi256ELNS4_4UMMA5MajorE0ELS1E_0ELNS1D_7ScaleInE0ELS1F_0EEEEEENSJ_INS5_IJSC_SC_SC_EEENS5_IJNSA_ILi0EEES1J_S1J_EEEEENS5_IJNS4_10UnderscoreES1M_S1M_EEEEENS4_18SM100_TMA_2SM_LOADENS4_14ComposedLayoutINS4_7SwizzleILi2ELi4ELi3EEENS4_25smem_sparse_ptr_flag_bitsILi2ELi16EEENSJ_INS5_IJNS5_IJSC_SP_EEENS5_IJSB_S13_EEEEEENS5_IJNS5_IJS1J_SG_EEESM_EEEEEEEvNS4_8identityES1P_NS1Q_INS1R_ILi3ELi4ELi3EEENS4_18smem_ptr_flag_bitsILi16EEENSJ_INS5_IJSP_SG_EEENS5_IJSG_SC_EEEEEEEvS22_EENS_8epilogue10collective18CollectiveEpilogueINS2B_23Sm100TmaWarpSpecializedILi4ELi2ELi32ELb1ELb0EEEJNS5_IJSX_SF_SG_EEENS5_IJNSJ_ISX_SC_EENSJ_IS13_SC_EEEEEfNS5_IJSC_llEEEfS2K_NS2B_6fusion15FusionCallbacksIS2F_NS2L_17LinearCombinationIffffLNS_15FloatRoundStyleE2EEES2G_S2J_JEEENS4_5SM1004TMEM4LOAD26SM100_TMEM_LOAD_32dp32b32xENS4_13SM90_TMA_LOADENS1Q_INS1R_ILi2ELi5ELi2EEENS24_ILi32EEENSJ_INS5_IJS13_ST_EEENS5_IJSC_S13_EEEEEEENS4_39AutoVectorizingCopyWithAssumedAlignmentILi128EEENS4_14SM90_TMA_STOREES31_S33_S33_EEEvvEEEEvNT_6ParamsE --------------------------
	.section	.nv.shared._ZN7cutlass13device_kernelINS_4gemm6kernel13GemmUniversalIN4cute5tupleIJiiiiEEENS1_10collective13CollectiveMmaINS1_41MainloopSm100TmaUmmaWarpSpecializedSparseILi6ELi2ELi1ENS5_IJNS4_1CILi2EEENSA_ILi1EEESC_EEEEENS5_IJNSA_ILi256EEESF_NSA_ILi64EEEEEENS_10bfloat16_tENS5_IJNS4_6LayoutINS5_IJiNS5_IJSB_iEEEiEEENS5_IJlNS5_IJSC_SB_EEElEEEEENSJ_INS5_IJNS5_IJNS5_IJNSA_ILi8EEESB_SP_EEEiEEENS5_IJNS5_IJNSA_ILi16EEESB_NSA_ILi4EEEEEEiEEEiEEENS5_IJNS5_IJNS5_IJNSA_ILi128EEESS_NSA_ILi2048EEEEEENSA_ILi16384EEEEEENS5_IJNS5_IJSC_NSA_ILi1024EEENSA_ILi32EEEEEElEEElEEEEEEEESI_NS5_IJlSC_lEEENS4_8TiledMMAINS4_8MMA_AtomIJNS4_33SM100_MMA_F16BF16_2x1SM_SS_SPARSEISI_SI_fLi256ELi256ELNS4_4UMMA5MajorE0ELS1E_0ELNS1D_7ScaleInE0ELS1F_0EEEEEENSJ_INS5_IJSC_SC_SC_EEENS5_IJNSA_ILi0EEES1J_S1J_EEEEENS5_IJNS4_10UnderscoreES1M_S1M_EEEEENS4_18SM100_TMA_2SM_LOADENS4_14ComposedLayoutINS4_7SwizzleILi2ELi4ELi3EEENS4_25smem_sparse_ptr_flag_bitsILi2ELi16EEENSJ_INS5_IJNS5_IJSC_SP_EEENS5_IJSB_S13_EEEEEENS5_IJNS5_IJS1J_SG_EEESM_EEEEEEEvNS4_8identityES1P_NS1Q_INS1R_ILi3ELi4ELi3EEENS4_18smem_ptr_flag_bitsILi16EEENSJ_INS5_IJSP_SG_EEENS5_IJSG_SC_EEEEEEEvS22_EENS_8epilogue10collective18CollectiveEpilogueINS2B_23Sm100TmaWarpSpecializedILi4ELi2ELi32ELb1ELb0EEEJNS5_IJSX_SF_SG_EEENS5_IJNSJ_ISX_SC_EENSJ_IS13_SC_EEEEEfNS5_IJSC_llEEEfS2K_NS2B_6fusion15FusionCallbacksIS2F_NS2L_17LinearCombinationIffffLNS_15FloatRoundStyleE2EEES2G_S2J_JEEENS4_5SM1004TMEM4LOAD26SM100_TMEM_LOAD_32dp32b32xENS4_13SM90_TMA_LOADENS1Q_INS1R_ILi2ELi5ELi2EEENS24_ILi32EEENSJ_INS5_IJS13_ST_EEENS5_IJSC_S13_EEEEEEENS4_39AutoVectorizingCopyWithAssumedAlignmentILi128EEENS4_14SM90_TMA_STOREES31_S33_S33_EEEvvEEEEvNT_6ParamsE,"aw",@nobits
	.sectionflags	@""
	.align	16
	.zero		1024


//--------------------- .nv.shared.reserved.0     --------------------------
	.section	.nv.shared.reserved.0,"aw",@nobits
	.weak		__nv_reservedSMEM_offset_0_alias
	.size		__nv_reservedSMEM_offset_0_alias, 0, 64
	.other		__nv_reservedSMEM_offset_0_alias,@"STO_CUDA_RESERVED_SHARED STV_DEFAULT"
__nv_reservedSMEM_offset_0_alias:
	.zero		0
.nv.shared.reserved.0:
	.zero		64
	.weak		__nv_reservedSMEM_tcgen05_partition
	.type		__nv_reservedSMEM_tcgen05_partition,@object
	.size		__nv_reservedSMEM_tcgen05_partition,(.L_0 - __nv_reservedSMEM_tcgen05_partition)
__nv_reservedSMEM_tcgen05_partition:
	.zero		32
.L_0:


//--------------------- .nv.global                --------------------------
	.section	.nv.global,"aw",@nobits
.nv.global:
	.type		_ZN39_INTERNAL_9eca6e34_4_k_cu_5711d0f1_37864cute1_E,@object
	.size		_ZN39_INTERNAL_9eca6e34_4_k_cu_5711d0f1_37864cute1_E,(_ZN39_INTERNAL_9eca6e34_4_k_cu_5711d0f1_37864cuda3std3__45__cpo6cbeginE - _ZN39_INTERNAL_9eca6e34_4_k_cu_5711d0f1_37864cute1_E)
_ZN39_INTERNAL_9eca6e34_4_k_cu_5711d0f1_37864cute1_E:
	.zero		1
	.type		_ZN39_INTERNAL_9eca6e34_4_k_cu_5711d0f1_37864cuda3std3__45__cpo6cbeginE,@object
	.size		_ZN39_INTERNAL_9eca6e34_4_k_cu_5711d0f1_37864cuda3std3__45__cpo6cbeginE,(_ZN39_INTERNAL_9eca6e34_4_k_cu_5711d0f1_37864cuda3std3__48in_placeE - _ZN39_INTERNAL_9eca6e34_4_k_cu_5711d0f1_37864cuda3std3__45__cpo6cbeginE)
_ZN39_INTERNAL_9eca6e34_4_k_cu_5711d0f1_37864cuda3std3__45__cpo6cbeginE:
	.zero		1
	.type		_ZN39_INTERNAL_9eca6e34_4_k_cu_5711d0f1_37864cuda3std3__48in_placeE,@object
	.size		_ZN39_INTERNAL_9eca6e34_4_k_cu_5711d0f1_37864cuda3std3__48in_placeE,(_ZN39_INTERNAL_9eca6e34_4_k_cu_5711d0f1_37864cuda3std6ranges3__45__cpo9iter_moveE - _ZN39_INTERNAL_9eca6e34_4_k_cu_5711d0f1_37864cuda3std3__48in_placeE)
_ZN39_INTERNAL_9eca6e34_4_k_cu_5711d0f1_37864cuda3std3__48in_placeE:
	.zero		1
	.type		_ZN39_INTERNAL_9eca6e34_4_k_cu_5711d0f1_37864cuda3std6ranges3__45__cpo9iter_moveE,@object
	.size		_ZN39_INTERNAL_9eca6e34_4_k_cu_5711d0f1_37864cuda3std6ranges3__45__cpo9iter_moveE,(_ZN39_INTERNAL_9eca6e34_4_k_cu_5711d0f1_37864cuda3std3__45__cpo5beginE - _ZN39_INTERNAL_9eca6e34_4_k_cu_5711d0f1_37864cuda3std6ranges3__45__cpo9iter_moveE)
_ZN39_INTERNAL_9eca6e34_4_k_cu_5711d0f1_37864cuda3std6ranges3__45__cpo9iter_moveE:
	.zero		1
	.type		_ZN39_INTERNAL_9eca6e34_4_k_cu_5711d0f1_37864cuda3std3__45__cpo5beginE,@object
	.size		_ZN39_INTERNAL_9eca6e34_4_k_cu_5711d0f1_37864cuda3std3__45__cpo5beginE,(_ZN39_INTERNAL_9eca6e34_4_k_cu_5711d0f1_37864cuda3std3__441_GLOBAL__N__9eca6e34_4_k_cu_5711d0f1_37866ignoreE - _ZN39_INTERNAL_9eca6e34_4_k_cu_5711d0f1_37864cuda3std3__45__cpo5beginE)
_ZN39_INTERNAL_9eca6e34_4_k_cu_5711d0f1_37864cuda3std3__45__cpo5beginE:
	.zero		1
	.type		_ZN39_INTERNAL_9eca6e34_4_k_cu_5711d0f1_37864cuda3std3__441_GLOBAL__N__9eca6e34_4_k_cu_5711d0f1_37866ignoreE,@object
	.size		_ZN39_INTERNAL_9eca6e34_4_k_cu_5711d0f1_37864cuda3std3__441_GLOBAL__N__9eca6e34_4_k_cu_5711d0f1_37866ignoreE,(_ZN39_INTERNAL_9eca6e34_4_k_cu_5711d0f1_37864cute7productE - _ZN39_INTERNAL_9eca6e34_4_k_cu_5711d0f1_37864cuda3std3__441_GLOBAL__N__9eca6e34_4_k_cu_5711d0f1_37866ignoreE)
_ZN39_INTERNAL_9eca6e34_4_k_cu_5711d0f1_37864cuda3std3__441_GLOBAL__N__9eca6e34_4_k_cu_5711d0f1_37866ignoreE:
	.zero		1
	.type		_ZN39_INTERNAL_9eca6e34_4_k_cu_5711d0f1_37864cute7productE,@object
	.size		_ZN39_INTERNAL_9eca6e34_4_k_cu_5711d0f1_37864cute7productE,(_ZN39_INTERNAL_9eca6e34_4_k_cu_5711d0f1_37864cuda3std3__45__cpo3endE - _ZN39_INTERNAL_9eca6e34_4_k_cu_5711d0f1_37864cute7productE)
_ZN39_INTERNAL_9eca6e34_4_k_cu_5711d0f1_37864cute7productE:
	.zero		1
	.type		_ZN39_INTERNAL_9eca6e34_4_k_cu_5711d0f1_37864cuda3std3__45__cpo3endE,@object
	.size		_ZN39_INTERNAL_9eca6e34_4_k_cu_5711d0f1_37864cuda3std3__45__cpo3endE,(_ZN39_INTERNAL_9eca6e34_4_k_cu_5711d0f1_37864cuda3std3__419piecewise_constructE - _ZN39_INTERNAL_9eca6e34_4_k_cu_5711d0f1_37864cuda3std3__45__cpo3endE)
_ZN39_INTERNAL_9eca6e34_4_k_cu_5711d0f1_37864cuda3std3__45__cpo3endE:
	.zero		1
	.type		_ZN39_INTERNAL_9eca6e34_4_k_cu_5711d0f1_37864cuda3std3__419piecewise_constructE,@object
	.size		_ZN39_INTERNAL_9eca6e34_4_k_cu_5711d0f1_37864cuda3std3__419piecewise_constructE,(_ZN39_INTERNAL_9eca6e34_4_k_cu_5711d0f1_37864cuda3std3__45__cpo4cendE - _ZN39_INTERNAL_9eca6e34_4_k_cu_5711d0f1_37864cuda3std3__419piecewise_constructE)
_ZN39_INTERNAL_9eca6e34_4_k_cu_5711d0f1_37864cuda3std3__419piecewise_constructE:
	.zero		1
	.type		_ZN39_INTERNAL_9eca6e34_4_k_cu_5711d0f1_37864cuda3std3__45__cpo4cendE,@object
	.size		_ZN39_INTERNAL_9eca6e34_4_k_cu_5711d0f1_37864cuda3std3__45__cpo4cendE,(_ZN39_INTERNAL_9eca6e34_4_k_cu_5711d0f1_37864cuda3std6ranges3__45__cpo4swapE - _ZN39_INTERNAL_9eca6e34_4_k_cu_5711d0f1_37864cuda3std3__45__cpo4cendE)
_ZN39_INTERNAL_9eca6e34_4_k_cu_5711d0f1_37864cuda3std3__45__cpo4cendE:
	.zero		1
	.type		_ZN39_INTERNAL_9eca6e34_4_k_cu_5711d0f1_37864cuda3std6ranges3__45__cpo4swapE,@object
	.size		_ZN39_INTERNAL_9eca6e34_4_k_cu_5711d0f1_37864cuda3std6ranges3__45__cpo4swapE,(.L_10 - _ZN39_INTERNAL_9eca6e34_4_k_cu_5711d0f1_37864cuda3std6ranges3__45__cpo4swapE)
_ZN39_INTERNAL_9eca6e34_4_k_cu_5711d0f1_37864cuda3std6ranges3__45__cpo4swapE:
	.zero		1
.L_10:


//--------------------- .nv.constant0._ZN7cutlass13device_kernelINS_4gemm6kernel13GemmUniversalIN4cute5tupleIJiiiiEEENS1_10collective13CollectiveMmaINS1_41MainloopSm100TmaUmmaWarpSpecializedSparseILi6ELi2ELi1ENS5_IJNS4_1CILi2EEENSA_ILi1EEESC_EEEEENS5_IJNSA_ILi256EEESF_NSA_ILi64EEEEEENS_10bfloat16_tENS5_IJNS4_6LayoutINS5_IJiNS5_IJSB_iEEEiEEENS5_IJlNS5_IJSC_SB_EEElEEEEENSJ_INS5_IJNS5_IJNS5_IJNSA_ILi8EEESB_SP_EEEiEEENS5_IJNS5_IJNSA_ILi16EEESB_NSA_ILi4EEEEEEiEEEiEEENS5_IJNS5_IJNS5_IJNSA_ILi128EEESS_NSA_ILi2048EEEEEENSA_ILi16384EEEEEENS5_IJNS5_IJSC_NSA_ILi1024EEENSA_ILi32EEEEEElEEElEEEEEEEESI_NS5_IJlSC_lEEENS4_8TiledMMAINS4_8MMA_AtomIJNS4_33SM100_MMA_F16BF16_2x1SM_SS_SPARSEISI_SI_fLi256ELi256ELNS4_4UMMA5MajorE0ELS1E_0ELNS1D_7ScaleInE0ELS1F_0EEEEEENSJ_INS5_IJSC_SC_SC_EEENS5_IJNSA_ILi0EEES1J_S1J_EEEEENS5_IJNS4_10UnderscoreES1M_S1M_EEEEENS4_18SM100_TMA_2SM_LOADENS4_14ComposedLayoutINS4_7SwizzleILi2ELi4ELi3EEENS4_25smem_sparse_ptr_flag_bitsILi2ELi16EEENSJ_INS5_IJNS5_IJSC_SP_EEENS5_IJSB_S13_EEEEEENS5_IJNS5_IJS1J_SG_EEESM_EEEEEEEvNS4_8identityES1P_NS1Q_INS1R_ILi3ELi4ELi3EEENS4_18smem_ptr_flag_bitsILi16EEENSJ_INS5_IJSP_SG_EEENS5_IJSG_SC_EEEEEEEvS22_EENS_8epilogue10collective18CollectiveEpilogueINS2B_23Sm100TmaWarpSpecializedILi4ELi2ELi32ELb1ELb0EEEJNS5_IJSX_SF_SG_EEENS5_IJNSJ_ISX_SC_EENSJ_IS13_SC_EEEEEfNS5_IJSC_llEEEfS2K_NS2B_6fusion15FusionCallbacksIS2F_NS2L_17LinearCombinationIffffLNS_15FloatRoundStyleE2EEES2G_S2J_JEEENS4_5SM1004TMEM4LOAD26SM100_TMEM_LOAD_32dp32b32xENS4_13SM90_TMA_LOADENS1Q_INS1R_ILi2ELi5ELi2EEENS24_ILi32EEENSJ_INS5_IJS13_ST_EEENS5_IJSC_S13_EEEEEEENS4_39AutoVectorizingCopyWithAssumedAlignmentILi128EEENS4_14SM90_TMA_STOREES31_S33_S33_EEEvvEEEEvNT_6ParamsE --------------------------
	.section	.nv.constant0._ZN7cutlass13device_kernelINS_4gemm6kernel13GemmUniversalIN4cute5tupleIJiiiiEEENS1_10collective13CollectiveMmaINS1_41MainloopSm100TmaUmmaWarpSpecializedSparseILi6ELi2ELi1ENS5_IJNS4_1CILi2EEENSA_ILi1EEESC_EEEEENS5_IJNSA_ILi256EEESF_NSA_ILi64EEEEEENS_10bfloat16_tENS5_IJNS4_6LayoutINS5_IJiNS5_IJSB_iEEEiEEENS5_IJlNS5_IJSC_SB_EEElEEEEENSJ_INS5_IJNS5_IJNS5_IJNSA_ILi8EEESB_SP_EEEiEEENS5_IJNS5_IJNSA_ILi16EEESB_NSA_ILi4EEEEEEiEEEiEEENS5_IJNS5_IJNS5_IJNSA_ILi128EEESS_NSA_ILi2048EEEEEENSA_ILi16384EEEEEENS5_IJNS5_IJSC_NSA_ILi1024EEENSA_ILi32EEEEEElEEElEEEEEEEESI_NS5_IJlSC_lEEENS4_8TiledMMAINS4_8MMA_AtomIJNS4_33SM100_MMA_F16BF16_2x1SM_SS_SPARSEISI_SI_fLi256ELi256ELNS4_4UMMA5MajorE0ELS1E_0ELNS1D_7ScaleInE0ELS1F_0EEEEEENSJ_INS5_IJSC_SC_SC_EEENS5_IJNSA_ILi0EEES1J_S1J_EEEEENS5_IJNS4_10UnderscoreES1M_S1M_EEEEENS4_18SM100_TMA_2SM_LOADENS4_14ComposedLayoutINS4_7SwizzleILi2ELi4ELi3EEENS4_25smem_sparse_ptr_flag_bitsILi2ELi16EEENSJ_INS5_IJNS5_IJSC_SP_EEENS5_IJSB_S13_EEEEEENS5_IJNS5_IJS1J_SG_EEESM_EEEEEEEvNS4_8identityES1P_NS1Q_INS1R_ILi3ELi4ELi3EEENS4_18smem_ptr_flag_bitsILi16EEENSJ_INS5_IJSP_SG_EEENS5_IJSG_SC_EEEEEEEvS22_EENS_8epilogue10collective18CollectiveEpilogueINS2B_23Sm100TmaWarpSpecializedILi4ELi2ELi32ELb1ELb0EEEJNS5_IJSX_SF_SG_EEENS5_IJNSJ_ISX_SC_EENSJ_IS13_SC_EEEEEfNS5_IJSC_llEEEfS2K_NS2B_6fusion15FusionCallbacksIS2F_NS2L_17LinearCombinationIffffLNS_15FloatRoundStyleE2EEES2G_S2J_JEEENS4_5SM1004TMEM4LOAD26SM100_TMEM_LOAD_32dp32b32xENS4_13SM90_TMA_LOADENS1Q_INS1R_ILi2ELi5ELi2EEENS24_ILi32EEENSJ_INS5_IJS13_ST_EEENS5_IJSC_S13_EEEEEEENS4_39AutoVectorizingCopyWithAssumedAlignmentILi128EEENS4_14SM90_TMA_STOREES31_S33_S33_EEEvvEEEEvNT_6ParamsE,"a",@progbits
	.sectionflags	@""
	.align	4
.nv.constant0._ZN7cutlass13device_kernelINS_4gemm6kernel13GemmUniversalIN4cute5tupleIJiiiiEEENS1_10collective13CollectiveMmaINS1_41MainloopSm100TmaUmmaWarpSpecializedSparseILi6ELi2ELi1ENS5_IJNS4_1CILi2EEENSA_ILi1EEESC_EEEEENS5_IJNSA_ILi256EEESF_NSA_ILi64EEEEEENS_10bfloat16_tENS5_IJNS4_6LayoutINS5_IJiNS5_IJSB_iEEEiEEENS5_IJlNS5_IJSC_SB_EEElEEEEENSJ_INS5_IJNS5_IJNS5_IJNSA_ILi8EEESB_SP_EEEiEEENS5_IJNS5_IJNSA_ILi16EEESB_NSA_ILi4EEEEEEiEEEiEEENS5_IJNS5_IJNS5_IJNSA_ILi128EEESS_NSA_ILi2048EEEEEENSA_ILi16384EEEEEENS5_IJNS5_IJSC_NSA_ILi1024EEENSA_ILi32EEEEEElEEElEEEEEEEESI_NS5_IJlSC_lEEENS4_8TiledMMAINS4_8MMA_AtomIJNS4_33SM100_MMA_F16BF16_2x1SM_SS_SPARSEISI_SI_fLi256ELi256ELNS4_4UMMA5MajorE0ELS1E_0ELNS1D_7ScaleInE0ELS1F_0EEEEEENSJ_INS5_IJSC_SC_SC_EEENS5_IJNSA_ILi0EEES1J_S1J_EEEEENS5_IJNS4_10UnderscoreES1M_S1M_EEEEENS4_18SM100_TMA_2SM_LOADENS4_14ComposedLayoutINS4_7SwizzleILi2ELi4ELi3EEENS4_25smem_sparse_ptr_flag_bitsILi2ELi16EEENSJ_INS5_IJNS5_IJSC_SP_EEENS5_IJSB_S13_EEEEEENS5_IJNS5_IJS1J_SG_EEESM_EEEEEEEvNS4_8identityES1P_NS1Q_INS1R_ILi3ELi4ELi3EEENS4_18smem_ptr_flag_bitsILi16EEENSJ_INS5_IJSP_SG_EEENS5_IJSG_SC_EEEEEEEvS22_EENS_8epilogue10collective18CollectiveEpilogueINS2B_23Sm100TmaWarpSpecializedILi4ELi2ELi32ELb1ELb0EEEJNS5_IJSX_SF_SG_EEENS5_IJNSJ_ISX_SC_EENSJ_IS13_SC_EEEEEfNS5_IJSC_llEEEfS2K_NS2B_6fusion15FusionCallbacksIS2F_NS2L_17LinearCombinationIffffLNS_15FloatRoundStyleE2EEES2G_S2J_JEEENS4_5SM1004TMEM4LOAD26SM100_TMEM_LOAD_32dp32b32xENS4_13SM90_TMA_LOADENS1Q_INS1R_ILi2ELi5ELi2EEENS24_ILi32EEENSJ_INS5_IJS13_ST_EEENS5_IJSC_S13_EEEEEEENS4_39AutoVectorizingCopyWithAssumedAlignmentILi128EEENS4_14SM90_TMA_STOREES31_S33_S33_EEEvvEEEEvNT_6ParamsE:
	.zero		3456


//--------------------- SYMBOLS --------------------------

	.type		.nv.reservedSmem.offset0,@object
	.size		.nv.reservedSmem.offset0,0x4
	.type		.nv.reservedSmem.cap,@object
	.size		.nv.reservedSmem.cap,0x4
	.type		__assertfail,@function
